// auto-generated by cutlass_sweep.gemm — config: {"arch": "sm_100", "cluster_m": 1, "cluster_n": 1, "dtype": "bf16", "stages": 0, "tile_k": 32, "tile_m": 64, "tile_n": 64}
#include "cutlass/cutlass.h"
#include "cutlass/gemm/collective/collective_builder.hpp"
#include "cutlass/gemm/device/gemm_universal_adapter.h"
#include "cutlass/gemm/kernel/gemm_universal.hpp"
#include "cutlass/epilogue/collective/collective_builder.hpp"

using ElemA = cutlass::bfloat16_t;
using ElemB = cutlass::bfloat16_t;
using ElemCD = cutlass::bfloat16_t;
using Acc  = float;
using TileShape    = cute::Shape<cute::_64, cute::_64, cute::_32>;
using ClusterShape = cute::Shape<cute::_1, cute::_1, cute::_1>;

using CollectiveEpilogue = typename cutlass::epilogue::collective::CollectiveBuilder<
    cutlass::arch::Sm100, cutlass::arch::OpClassTensorOp,
    TileShape, ClusterShape,
    cutlass::epilogue::collective::EpilogueTileAuto,
    Acc, Acc,
    ElemCD, cutlass::layout::RowMajor, 128 / cutlass::sizeof_bits<ElemCD>::value,
    ElemCD, cutlass::layout::RowMajor, 128 / cutlass::sizeof_bits<ElemCD>::value,
    cutlass::epilogue::collective::EpilogueScheduleAuto
  >::CollectiveOp;

using CollectiveMainloop = typename cutlass::gemm::collective::CollectiveBuilder<
    cutlass::arch::Sm100, cutlass::arch::OpClassTensorOp,
    ElemA, cutlass::layout::RowMajor, 128 / cutlass::sizeof_bits<ElemA>::value,
    ElemB, cutlass::layout::ColumnMajor, 128 / cutlass::sizeof_bits<ElemB>::value,
    Acc,
    TileShape, ClusterShape,
    cutlass::gemm::collective::StageCountAutoCarveout<static_cast<int>(sizeof(typename CollectiveEpilogue::SharedStorage))>,
    cutlass::gemm::collective::KernelScheduleAuto
  >::CollectiveOp;

using GemmKernel = cutlass::gemm::kernel::GemmUniversal<
    cute::Shape<int,int,int,int>,
    CollectiveMainloop,
    CollectiveEpilogue
>;
using Gemm = cutlass::gemm::device::GemmUniversalAdapter<GemmKernel>;

// Force the device kernel symbol into the cubin without needing a host main.
auto* _anchor = &cutlass::device_kernel<GemmKernel>;


// ===== COMPILED SASS (sm_100a) =====

	.target	sm_100a

	.elftype	@"ET_EXEC"


//--------------------- .note.nv.tkinfo           --------------------------
	.section	.note.nv.tkinfo,"",@"SHT_NOTE"
	.sectionflags	@"SHF_NOTE_NV_TKINFO"
	.tkinfo
        /*0018*/ 	.word	0x00000002
        /*0030*/ 	.string	""
        /*0030*/ 	.string	"ptxas"
        /*0030*/ 	.string	"Cuda compilation tools, release 13.0, V13.0.88"
        /*0030*/ 	.string	"Build cuda_13.0.r13.0/compiler.36424714_0"
        /*0030*/ 	.string	"-arch sm_100a -m 64 "



//--------------------- .note.nv.cuinfo           --------------------------
	.section	.note.nv.cuinfo,"",@"SHT_NOTE"
	.sectionflags	@"SHF_NOTE_NV_CUINFO"
        /*0018*/ 	.short	0x0002
        /*001a*/ 	.short	0x0064
        /*001c*/ 	.short	0x0082
	.zero		2


//--------------------- .nv.info                  --------------------------
	.section	.nv.info,"",@"SHT_CUDA_INFO"
	.align	4


	//----- nvinfo : EIATTR_REGCOUNT
	.align		4
        /*0000*/ 	.byte	0x04, 0x2f
        /*0002*/ 	.short	(.L_19 - .L_18)
	.align		4
.L_18:
        /*0004*/ 	.word	index@(_ZN7cutlass13device_kernelINS_4gemm6kernel13GemmUniversalIN4cute5tupleIJiiiiEEENS1_10collective13CollectiveMmaINS1_35MainloopSm100TmaUmmaWarpSpecializedILi26ELi2ELi4ENS5_IJNS4_1CILi1EEESB_SB_EEEEENS5_IJNSA_ILi64EEESE_NSA_ILi32EEEEEENS_10bfloat16_tENS5_IJlSB_lEEESH_SI_NS4_8TiledMMAINS4_8MMA_AtomIJNS4_20SM100_MMA_F16BF16_SSISH_SH_fLi64ELi64ELNS4_4UMMA5MajorE0ELSN_0ELNSM_7ScaleInE0ELSO_0EEEEEENS4_6LayoutISC_NS5_IJNSA_ILi0EEESS_SS_EEEEENS5_IJNS4_10UnderscoreESV_SV_EEEEENS4_13SM90_TMA_LOADENS4_14ComposedLayoutINS4_7SwizzleILi2ELi4ELi3EEENS4_18smem_ptr_flag_bitsILi16EEENSR_INS5_IJNSA_ILi8EEESF_EEENS5_IJSF_SB_EEEEEEEvNS4_8identityESY_S18_vS19_EENS_8epilogue10collective18CollectiveEpilogueINS1B_23Sm100TmaWarpSpecializedILi3ELi2ELi16ELb1ELb0EEEJSG_NS5_IJNSR_ISE_SB_EENSR_ISF_SB_EEEEESH_SI_SH_SI_NS1B_6fusion15FusionCallbacksIS1F_NS1J_17LinearCombinationISH_fSH_fLNS_15FloatRoundStyleE2EEESG_S1I_JEEENS4_5SM1004TMEM4LOAD26SM100_TMEM_LOAD_16dp256b4xESY_S18_NS4_17SM75_U32x4_LDSM_NENS4_14SM90_TMA_STOREES18_NS4_17SM90_U32x4_STSM_NENS4_39AutoVectorizingCopyWithAssumedAlignmentILi128EEEEEEvvEEEEvNT_6ParamsE)
        /*0008*/ 	.word	0x0000004f


	//----- nvinfo : EIATTR_FRAME_SIZE
	.align		4
.L_19:
        /*000c*/ 	.byte	0x04, 0x11
        /*000e*/ 	.short	(.L_21 - .L_20)
	.align		4
.L_20:
        /*0010*/ 	.word	index@($__internal_2_$__cuda_sm10x_tcgen05_guardrail_trap_unallocated_columns_being_dealloced)
        /*0014*/ 	.word	0x00000000


	//----- nvinfo : EIATTR_FRAME_SIZE
	.align		4
.L_21:
        /*0018*/ 	.byte	0x04, 0x11
        /*001a*/ 	.short	(.L_23 - .L_22)
	.align		4
.L_22:
        /*001c*/ 	.word	index@($__internal_1_$__cuda_sm10x_tcgen05_guardrail_trap_phase_invalid_during_alloc)
        /*0020*/ 	.word	0x00000000


	//----- nvinfo : EIATTR_FRAME_SIZE
	.align		4
.L_23:
        /*0024*/ 	.byte	0x04, 0x11
        /*0026*/ 	.short	(.L_25 - .L_24)
	.align		4
.L_24:
        /*0028*/ 	.word	index@($__internal_0_$__cuda_sm10x_tcgen05_guardrail_trap_col_being_dealloced_not_returned_by_alloc)
        /*002c*/ 	.word	0x00000000


	//----- nvinfo : EIATTR_FRAME_SIZE
	.align		4
.L_25:
        /*0030*/ 	.byte	0x04, 0x11
        /*0032*/ 	.short	(.L_27 - .L_26)
	.align		4
.L_26:
        /*0034*/ 	.word	index@(_ZN7cutlass13device_kernelINS_4gemm6kernel13GemmUniversalIN4cute5tupleIJiiiiEEENS1_10collective13CollectiveMmaINS1_35MainloopSm100TmaUmmaWarpSpecializedILi26ELi2ELi4ENS5_IJNS4_1CILi1EEESB_SB_EEEEENS5_IJNSA_ILi64EEESE_NSA_ILi32EEEEEENS_10bfloat16_tENS5_IJlSB_lEEESH_SI_NS4_8TiledMMAINS4_8MMA_AtomIJNS4_20SM100_MMA_F16BF16_SSISH_SH_fLi64ELi64ELNS4_4UMMA5MajorE0ELSN_0ELNSM_7ScaleInE0ELSO_0EEEEEENS4_6LayoutISC_NS5_IJNSA_ILi0EEESS_SS_EEEEENS5_IJNS4_10UnderscoreESV_SV_EEEEENS4_13SM90_TMA_LOADENS4_14ComposedLayoutINS4_7SwizzleILi2ELi4ELi3EEENS4_18smem_ptr_flag_bitsILi16EEENSR_INS5_IJNSA_ILi8EEESF_EEENS5_IJSF_SB_EEEEEEEvNS4_8identityESY_S18_vS19_EENS_8epilogue10collective18CollectiveEpilogueINS1B_23Sm100TmaWarpSpecializedILi3ELi2ELi16ELb1ELb0EEEJSG_NS5_IJNSR_ISE_SB_EENSR_ISF_SB_EEEEESH_SI_SH_SI_NS1B_6fusion15FusionCallbacksIS1F_NS1J_17LinearCombinationISH_fSH_fLNS_15FloatRoundStyleE2EEESG_S1I_JEEENS4_5SM1004TMEM4LOAD26SM100_TMEM_LOAD_16dp256b4xESY_S18_NS4_17SM75_U32x4_LDSM_NENS4_14SM90_TMA_STOREES18_NS4_17SM90_U32x4_STSM_NENS4_39AutoVectorizingCopyWithAssumedAlignmentILi128EEEEEEvvEEEEvNT_6ParamsE)
        /*0038*/ 	.word	0x00000000


	//----- nvinfo : EIATTR_MIN_STACK_SIZE
	.align		4
.L_27:
        /*003c*/ 	.byte	0x04, 0x12
        /*003e*/ 	.short	(.L_29 - .L_28)
	.align		4
.L_28:
        /*0040*/ 	.word	index@(_ZN7cutlass13device_kernelINS_4gemm6kernel13GemmUniversalIN4cute5tupleIJiiiiEEENS1_10collective13CollectiveMmaINS1_35MainloopSm100TmaUmmaWarpSpecializedILi26ELi2ELi4ENS5_IJNS4_1CILi1EEESB_SB_EEEEENS5_IJNSA_ILi64EEESE_NSA_ILi32EEEEEENS_10bfloat16_tENS5_IJlSB_lEEESH_SI_NS4_8TiledMMAINS4_8MMA_AtomIJNS4_20SM100_MMA_F16BF16_SSISH_SH_fLi64ELi64ELNS4_4UMMA5MajorE0ELSN_0ELNSM_7ScaleInE0ELSO_0EEEEEENS4_6LayoutISC_NS5_IJNSA_ILi0EEESS_SS_EEEEENS5_IJNS4_10UnderscoreESV_SV_EEEEENS4_13SM90_TMA_LOADENS4_14ComposedLayoutINS4_7SwizzleILi2ELi4ELi3EEENS4_18smem_ptr_flag_bitsILi16EEENSR_INS5_IJNSA_ILi8EEESF_EEENS5_IJSF_SB_EEEEEEEvNS4_8identityESY_S18_vS19_EENS_8epilogue10collective18CollectiveEpilogueINS1B_23Sm100TmaWarpSpecializedILi3ELi2ELi16ELb1ELb0EEEJSG_NS5_IJNSR_ISE_SB_EENSR_ISF_SB_EEEEESH_SI_SH_SI_NS1B_6fusion15FusionCallbacksIS1F_NS1J_17LinearCombinationISH_fSH_fLNS_15FloatRoundStyleE2EEESG_S1I_JEEENS4_5SM1004TMEM4LOAD26SM100_TMEM_LOAD_16dp256b4xESY_S18_NS4_17SM75_U32x4_LDSM_NENS4_14SM90_TMA_STOREES18_NS4_17SM90_U32x4_STSM_NENS4_39AutoVectorizingCopyWithAssumedAlignmentILi128EEEEEEvvEEEEvNT_6ParamsE)
        /*0044*/ 	.word	0x00000000
.L_29:


//--------------------- .nv.compat                --------------------------
	.section	.nv.compat,"",@"SHT_CUDA_COMPAT_INFO"
	.align	4
        /*0000*/ 	.byte	0x02, 0x09, 0x01, 0x00, 0x02, 0x02, 0x02, 0x00, 0x02, 0x05, 0x05, 0x00, 0x03, 0x07, 0x01, 0x01
        /*0010*/ 	.byte	0x02, 0x03, 0x01, 0x00, 0x02, 0x06, 0x01, 0x00, 0x04, 0x0b, 0x08, 0x00, 0x09, 0x00, 0x00, 0x00
        /*0020*/ 	.byte	0x00, 0x00, 0x00, 0x00


//--------------------- .nv.info._ZN7cutlass13device_kernelINS_4gemm6kernel13GemmUniversalIN4cute5tupleIJiiiiEEENS1_10collective13CollectiveMmaINS1_35MainloopSm100TmaUmmaWarpSpecializedILi26ELi2ELi4ENS5_IJNS4_1CILi1EEESB_SB_EEEEENS5_IJNSA_ILi64EEESE_NSA_ILi32EEEEEENS_10bfloat16_tENS5_IJlSB_lEEESH_SI_NS4_8TiledMMAINS4_8MMA_AtomIJNS4_20SM100_MMA_F16BF16_SSISH_SH_fLi64ELi64ELNS4_4UMMA5MajorE0ELSN_0ELNSM_7ScaleInE0ELSO_0EEEEEENS4_6LayoutISC_NS5_IJNSA_ILi0EEESS_SS_EEEEENS5_IJNS4_10UnderscoreESV_SV_EEEEENS4_13SM90_TMA_LOADENS4_14ComposedLayoutINS4_7SwizzleILi2ELi4ELi3EEENS4_18smem_ptr_flag_bitsILi16EEENSR_INS5_IJNSA_ILi8EEESF_EEENS5_IJSF_SB_EEEEEEEvNS4_8identityESY_S18_vS19_EENS_8epilogue10collective18CollectiveEpilogueINS1B_23Sm100TmaWarpSpecializedILi3ELi2ELi16ELb1ELb0EEEJSG_NS5_IJNSR_ISE_SB_EENSR_ISF_SB_EEEEESH_SI_SH_SI_NS1B_6fusion15FusionCallbacksIS1F_NS1J_17LinearCombinationISH_fSH_fLNS_15FloatRoundStyleE2EEESG_S1I_JEEENS4_5SM1004TMEM4LOAD26SM100_TMEM_LOAD_16dp256b4xESY_S18_NS4_17SM75_U32x4_LDSM_NENS4_14SM90_TMA_STOREES18_NS4_17SM90_U32x4_STSM_NENS4_39AutoVectorizingCopyWithAssumedAlignmentILi128EEEEEEvvEEEEvNT_6ParamsE --------------------------
	.section	.nv.info._ZN7cutlass13device_kernelINS_4gemm6kernel13GemmUniversalIN4cute5tupleIJiiiiEEENS1_10collective13CollectiveMmaINS1_35MainloopSm100TmaUmmaWarpSpecializedILi26ELi2ELi4ENS5_IJNS4_1CILi1EEESB_SB_EEEEENS5_IJNSA_ILi64EEESE_NSA_ILi32EEEEEENS_10bfloat16_tENS5_IJlSB_lEEESH_SI_NS4_8TiledMMAINS4_8MMA_AtomIJNS4_20SM100_MMA_F16BF16_SSISH_SH_fLi64ELi64ELNS4_4UMMA5MajorE0ELSN_0ELNSM_7ScaleInE0ELSO_0EEEEEENS4_6LayoutISC_NS5_IJNSA_ILi0EEESS_SS_EEEEENS5_IJNS4_10UnderscoreESV_SV_EEEEENS4_13SM90_TMA_LOADENS4_14ComposedLayoutINS4_7SwizzleILi2ELi4ELi3EEENS4_18smem_ptr_flag_bitsILi16EEENSR_INS5_IJNSA_ILi8EEESF_EEENS5_IJSF_SB_EEEEEEEvNS4_8identityESY_S18_vS19_EENS_8epilogue10collective18CollectiveEpilogueINS1B_23Sm100TmaWarpSpecializedILi3ELi2ELi16ELb1ELb0EEEJSG_NS5_IJNSR_ISE_SB_EENSR_ISF_SB_EEEEESH_SI_SH_SI_NS1B_6fusion15FusionCallbacksIS1F_NS1J_17LinearCombinationISH_fSH_fLNS_15FloatRoundStyleE2EEESG_S1I_JEEENS4_5SM1004TMEM4LOAD26SM100_TMEM_LOAD_16dp256b4xESY_S18_NS4_17SM75_U32x4_LDSM_NENS4_14SM90_TMA_STOREES18_NS4_17SM90_U32x4_STSM_NENS4_39AutoVectorizingCopyWithAssumedAlignmentILi128EEEEEEvvEEEEvNT_6ParamsE,"",@"SHT_CUDA_INFO"
	.sectionflags	@""
	.align	4


	//----- nvinfo : EIATTR_CUDA_API_VERSION
	.align		4
        /*0000*/ 	.byte	0x04, 0x37
        /*0002*/ 	.short	(.L_31 - .L_30)
.L_30:
        /*0004*/ 	.word	0x00000082


	//----- nvinfo : EIATTR_KPARAM_INFO
	.align		4
.L_31:
        /*0008*/ 	.byte	0x04, 0x17
        /*000a*/ 	.short	(.L_33 - .L_32)
.L_32:
        /*000c*/ 	.word	0x00000000
        /*0010*/ 	.short	0x0000
        /*0012*/ 	.short	0x0000
        /*0014*/ 	.byte	0x00, 0xf0, 0x01, 0x20


	//----- nvinfo : EIATTR_AT_ENTRY_FRAGMENTS
	.align		4
.L_33:
        /*0018*/ 	.byte	0x04, 0x4f
        /*001a*/ 	.short	(.L_35 - .L_34)


	//   ....[0]....
.L_34:
        /*001c*/ 	.word	0x00000006


	//----- nvinfo : EIATTR_RESERVED_SMEM_USED
	.align		4
.L_35:
        /*0020*/ 	.byte	0x01, 0x41
	.zero		2


	//----- nvinfo : EIATTR_SPARSE_MMA_MASK
	.align		4
        /*0024*/ 	.byte	0x03, 0x50
        /*0026*/ 	.short	0x0000


	//----- nvinfo : EIATTR_TCGEN05_1CTA_USED
	.align		4
        /*0028*/ 	.byte	0x01, 0x51
	.zero		2


	//----- nvinfo : EIATTR_MAXREG_COUNT
	.align		4
        /*002c*/ 	.byte	0x03, 0x1b
        /*002e*/ 	.short	0x00ff


	//----- nvinfo : EIATTR_NUM_BARRIERS
	.align		4
        /*0030*/ 	.byte	0x02, 0x4c
        /*0032*/ 	.byte	0x07
	.zero		1


	//----- nvinfo : EIATTR_EXTERNS
	.align		4
        /*0034*/ 	.byte	0x04, 0x0f
        /*0036*/ 	.short	(.L_37 - .L_36)


	//   ....[0]....
	.align		4
.L_36:
        /*0038*/ 	.word	index@(__assertfail)


	//----- nvinfo : EIATTR_MERCURY_ISA_VERSION
	.align		4
.L_37:
        /*003c*/ 	.byte	0x03, 0x5f
        /*003e*/ 	.short	0x0101


	//----- nvinfo : EIATTR_INT_WARP_WIDE_INSTR_OFFSETS
	.align		4
        /*0040*/ 	.byte	0x04, 0x31
        /*0042*/ 	.short	(.L_39 - .L_38)


	//   ....[0]....
.L_38:
        /*0044*/ 	.word	0x00002090


	//   ....[1]....
        /*0048*/ 	.word	0x000046b0


	//   ....[2]....
        /*004c*/ 	.word	0x000046e0


	//   ....[3]....
        /*0050*/ 	.word	0x00004730


	//   ....[4]....
        /*0054*/ 	.word	0x00005010


	//   ....[5]....
        /*0058*/ 	.word	0x00005030


	//   ....[6]....
        /*005c*/ 	.word	0x00005300


	//   ....[7]....
        /*0060*/ 	.word	0x00005430


	//----- nvinfo : EIATTR_COOP_GROUP_MASK_REGIDS
	.align		4
.L_39:
        /*0064*/ 	.byte	0x04, 0x29
        /*0066*/ 	.short	(.L_41 - .L_40)


	//   ....[0]....
.L_40:
        /*0068*/ 	.word	0xffffffff


	//   ....[1]....
        /*006c*/ 	.word	0xffffffff


	//   ....[2]....
        /*0070*/ 	.word	0xffffffff


	//   ....[3]....
        /*0074*/ 	.word	0xffffffff


	//   ....[4]....
        /*0078*/ 	.word	0xffffffff


	//   ....[5]....
        /*007c*/ 	.word	0xffffffff


	//   ....[6]....
        /*0080*/ 	.word	0xffffffff


	//   ....[7]....
        /*0084*/ 	.word	0xffffffff


	//   ....[8]....
        /*0088*/ 	.word	0xffffffff


	//   ....[9]....
        /*008c*/ 	.word	0xffffffff


	//   ....[10]....
        /*0090*/ 	.word	0xffffffff


	//   ....[11]....
        /*0094*/ 	.word	0xffffffff


	//   ....[12]....
        /*0098*/ 	.word	0xffffffff


	//----- nvinfo : EIATTR_COOP_GROUP_INSTR_OFFSETS
	.align		4
.L_41:
        /*009c*/ 	.byte	0x04, 0x28
        /*009e*/ 	.short	(.L_43 - .L_42)


	//   ....[0]....
.L_42:
        /*00a0*/ 	.word	0x00000090


	//   ....[1]....
        /*00a4*/ 	.word	0x000004d0


	//   ....[2]....
        /*00a8*/ 	.word	0x00000930


	//   ....[3]....
        /*00ac*/ 	.word	0x00000ab0


	//   ....[4]....
        /*00b0*/ 	.word	0x00000bb0


	//   ....[5]....
        /*00b4*/ 	.word	0x00000d20


	//   ....[6]....
        /*00b8*/ 	.word	0x00000ec0


	//   ....[7]....
        /*00bc*/ 	.word	0x00001f70


	//   ....[8]....
        /*00c0*/ 	.word	0x000039b0


	//   ....[9]....
        /*00c4*/ 	.word	0x00003bc0


	//   ....[10]....
        /*00c8*/ 	.word	0x00003bf0


	//   ....[11]....
        /*00cc*/ 	.word	0x000045a0


	//   ....[12]....
        /*00d0*/ 	.word	0x000047d0


	//----- nvinfo : EIATTR_VRC_CTA_INIT_COUNT
	.align		4
.L_43:
        /*00d4*/ 	.byte	0x02, 0x4a
        /*00d6*/ 	.byte	0x80
	.zero		1


	//----- nvinfo : EIATTR_SYSCALL_OFFSETS
	.align		4
        /*00d8*/ 	.byte	0x04, 0x46
        /*00da*/ 	.short	(.L_45 - .L_44)


	//   ....[0]....
.L_44:
        /*00dc*/ 	.word	0x00006010


	//   ....[1]....
        /*00e0*/ 	.word	0x00006100


	//   ....[2]....
        /*00e4*/ 	.word	0x000068e0


	//   ....[3]....
        /*00e8*/ 	.word	0x00007220


	//----- nvinfo : EIATTR_MBARRIER_INSTR_OFFSETS
	.align		4
.L_45:
        /*00ec*/ 	.byte	0x04, 0x39
        /*00ee*/ 	.short	(.L_47 - .L_46)


	//   ....[0]....
.L_46:
        /*00f0*/ 	.word	0x000005d0
        /*00f4*/ 	.word	0x000000ff
        /*00f8*/ 	.word	0x00000000
        /*00fc*/ 	.short	0x0100
        /*00fe*/ 	.byte	0x05
	.zero		1


	//   ....[1]....
        /*0100*/ 	.word	0x000005e0
        /*0104*/ 	.word	0x000000ff
        /*0108*/ 	.word	0x000000d0
        /*010c*/ 	.short	0x0100
        /*010e*/ 	.byte	0x05
	.zero		1


	//   ....[2]....
        /*0110*/ 	.word	0x000005f0
        /*0114*/ 	.word	0x000000ff
        /*0118*/ 	.word	0x00000008
        /*011c*/ 	.short	0x0100
        /*011e*/ 	.byte	0x05
	.zero		1


	//   ....[3]....
        /*0120*/ 	.word	0x00000600
        /*0124*/ 	.word	0x000000ff
        /*0128*/ 	.word	0x000000d8
        /*012c*/ 	.short	0x0100
        /*012e*/ 	.byte	0x05
	.zero		1


	//   ....[4]....
        /*0130*/ 	.word	0x00000610
        /*0134*/ 	.word	0x000000ff
        /*0138*/ 	.word	0x00000010
        /*013c*/ 	.short	0x0100
        /*013e*/ 	.byte	0x05
	.zero		1


	//   ....[5]....
        /*0140*/ 	.word	0x00000620
        /*0144*/ 	.word	0x000000ff
        /*0148*/ 	.word	0x000000e0
        /*014c*/ 	.short	0x0100
        /*014e*/ 	.byte	0x05
	.zero		1


	//   ....[6]....
        /*0150*/ 	.word	0x00000630
        /*0154*/ 	.word	0x000000ff
        /*0158*/ 	.word	0x00000018
        /*015c*/ 	.short	0x0100
        /*015e*/ 	.byte	0x05
	.zero		1


	//   ....[7]....
        /*0160*/ 	.word	0x00000640
        /*0164*/ 	.word	0x000000ff
        /*0168*/ 	.word	0x000000e8
        /*016c*/ 	.short	0x0100
        /*016e*/ 	.byte	0x05
	.zero		1


	//   ....[8]....
        /*0170*/ 	.word	0x00000650
        /*0174*/ 	.word	0x000000ff
        /*0178*/ 	.word	0x00000020
        /*017c*/ 	.short	0x0100
        /*017e*/ 	.byte	0x05
	.zero		1


	//   ....[9]....
        /*0180*/ 	.word	0x00000660
        /*0184*/ 	.word	0x000000ff
        /*0188*/ 	.word	0x000000f0
        /*018c*/ 	.short	0x0100
        /*018e*/ 	.byte	0x05
	.zero		1


	//   ....[10]....
        /*0190*/ 	.word	0x00000670
        /*0194*/ 	.word	0x000000ff
        /*0198*/ 	.word	0x00000028
        /*019c*/ 	.short	0x0100
        /*019e*/ 	.byte	0x05
	.zero		1


	//   ....[11]....
        /*01a0*/ 	.word	0x00000680
        /*01a4*/ 	.word	0x000000ff
        /*01a8*/ 	.word	0x000000f8
        /*01ac*/ 	.short	0x0100
        /*01ae*/ 	.byte	0x05
	.zero		1


	//   ....[12]....
        /*01b0*/ 	.word	0x00000690
        /*01b4*/ 	.word	0x000000ff
        /*01b8*/ 	.word	0x00000030
        /*01bc*/ 	.short	0x0100
        /*01be*/ 	.byte	0x05
	.zero		1


	//   ....[13]....
        /*01c0*/ 	.word	0x000006a0
        /*01c4*/ 	.word	0x000000ff
        /*01c8*/ 	.word	0x00000100
        /*01cc*/ 	.short	0x0100
        /*01ce*/ 	.byte	0x05
	.zero		1


	//   ....[14]....
        /*01d0*/ 	.word	0x000006b0
        /*01d4*/ 	.word	0x000000ff
        /*01d8*/ 	.word	0x00000038
        /*01dc*/ 	.short	0x0100
        /*01de*/ 	.byte	0x05
	.zero		1


	//   ....[15]....
        /*01e0*/ 	.word	0x000006c0
        /*01e4*/ 	.word	0x000000ff
        /*01e8*/ 	.word	0x00000108
        /*01ec*/ 	.short	0x0100
        /*01ee*/ 	.byte	0x05
	.zero		1


	//   ....[16]....
        /*01f0*/ 	.word	0x000006d0
        /*01f4*/ 	.word	0x000000ff
        /*01f8*/ 	.word	0x00000040
        /*01fc*/ 	.short	0x0100
        /*01fe*/ 	.byte	0x05
	.zero		1


	//   ....[17]....
        /*0200*/ 	.word	0x000006e0
        /*0204*/ 	.word	0x000000ff
        /*0208*/ 	.word	0x00000110
        /*020c*/ 	.short	0x0100
        /*020e*/ 	.byte	0x05
	.zero		1


	//   ....[18]....
        /*0210*/ 	.word	0x000006f0
        /*0214*/ 	.word	0x000000ff
        /*0218*/ 	.word	0x00000048
        /*021c*/ 	.short	0x0100
        /*021e*/ 	.byte	0x05
	.zero		1


	//   ....[19]....
        /*0220*/ 	.word	0x00000700
        /*0224*/ 	.word	0x000000ff
        /*0228*/ 	.word	0x00000118
        /*022c*/ 	.short	0x0100
        /*022e*/ 	.byte	0x05
	.zero		1


	//   ....[20]....
        /*0230*/ 	.word	0x00000710
        /*0234*/ 	.word	0x000000ff
        /*0238*/ 	.word	0x00000050
        /*023c*/ 	.short	0x0100
        /*023e*/ 	.byte	0x05
	.zero		1


	//   ....[21]....
        /*0240*/ 	.word	0x00000720
        /*0244*/ 	.word	0x000000ff
        /*0248*/ 	.word	0x00000120
        /*024c*/ 	.short	0x0100
        /*024e*/ 	.byte	0x05
	.zero		1


	//   ....[22]....
        /*0250*/ 	.word	0x00000730
        /*0254*/ 	.word	0x000000ff
        /*0258*/ 	.word	0x00000058
        /*025c*/ 	.short	0x0100
        /*025e*/ 	.byte	0x05
	.zero		1


	//   ....[23]....
        /*0260*/ 	.word	0x00000740
        /*0264*/ 	.word	0x000000ff
        /*0268*/ 	.word	0x00000128
        /*026c*/ 	.short	0x0100
        /*026e*/ 	.byte	0x05
	.zero		1


	//   ....[24]....
        /*0270*/ 	.word	0x00000750
        /*0274*/ 	.word	0x000000ff
        /*0278*/ 	.word	0x00000060
        /*027c*/ 	.short	0x0100
        /*027e*/ 	.byte	0x05
	.zero		1


	//   ....[25]....
        /*0280*/ 	.word	0x00000760
        /*0284*/ 	.word	0x000000ff
        /*0288*/ 	.word	0x00000130
        /*028c*/ 	.short	0x0100
        /*028e*/ 	.byte	0x05
	.zero		1


	//   ....[26]....
        /*0290*/ 	.word	0x00000770
        /*0294*/ 	.word	0x000000ff
        /*0298*/ 	.word	0x00000068
        /*029c*/ 	.short	0x0100
        /*029e*/ 	.byte	0x05
	.zero		1


	//   ....[27]....
        /*02a0*/ 	.word	0x00000780
        /*02a4*/ 	.word	0x000000ff
        /*02a8*/ 	.word	0x00000138
        /*02ac*/ 	.short	0x0100
        /*02ae*/ 	.byte	0x05
	.zero		1


	//   ....[28]....
        /*02b0*/ 	.word	0x00000790
        /*02b4*/ 	.word	0x000000ff
        /*02b8*/ 	.word	0x00000070
        /*02bc*/ 	.short	0x0100
        /*02be*/ 	.byte	0x05
	.zero		1


	//   ....[29]....
        /*02c0*/ 	.word	0x000007a0
        /*02c4*/ 	.word	0x000000ff
        /*02c8*/ 	.word	0x00000140
        /*02cc*/ 	.short	0x0100
        /*02ce*/ 	.byte	0x05
	.zero		1


	//   ....[30]....
        /*02d0*/ 	.word	0x000007b0
        /*02d4*/ 	.word	0x000000ff
        /*02d8*/ 	.word	0x00000078
        /*02dc*/ 	.short	0x0100
        /*02de*/ 	.byte	0x05
	.zero		1


	//   ....[31]....
        /*02e0*/ 	.word	0x000007c0
        /*02e4*/ 	.word	0x000000ff
        /*02e8*/ 	.word	0x00000148
        /*02ec*/ 	.short	0x0100
        /*02ee*/ 	.byte	0x05
	.zero		1


	//   ....[32]....
        /*02f0*/ 	.word	0x000007d0
        /*02f4*/ 	.word	0x000000ff
        /*02f8*/ 	.word	0x00000080
        /*02fc*/ 	.short	0x0100
        /*02fe*/ 	.byte	0x05
	.zero		1


	//   ....[33]....
        /*0300*/ 	.word	0x000007e0
        /*0304*/ 	.word	0x000000ff
        /*0308*/ 	.word	0x00000150
        /*030c*/ 	.short	0x0100
        /*030e*/ 	.byte	0x05
	.zero		1


	//   ....[34]....
        /*0310*/ 	.word	0x000007f0
        /*0314*/ 	.word	0x000000ff
        /*0318*/ 	.word	0x00000088
        /*031c*/ 	.short	0x0100
        /*031e*/ 	.byte	0x05
	.zero		1


	//   ....[35]....
        /*0320*/ 	.word	0x00000800
        /*0324*/ 	.word	0x000000ff
        /*0328*/ 	.word	0x00000158
        /*032c*/ 	.short	0x0100
        /*032e*/ 	.byte	0x05
	.zero		1


	//   ....[36]....
        /*0330*/ 	.word	0x00000810
        /*0334*/ 	.word	0x000000ff
        /*0338*/ 	.word	0x00000090
        /*033c*/ 	.short	0x0100
        /*033e*/ 	.byte	0x05
	.zero		1


	//   ....[37]....
        /*0340*/ 	.word	0x00000820
        /*0344*/ 	.word	0x000000ff
        /*0348*/ 	.word	0x00000160
        /*034c*/ 	.short	0x0100
        /*034e*/ 	.byte	0x05
	.zero		1


	//   ....[38]....
        /*0350*/ 	.word	0x00000830
        /*0354*/ 	.word	0x000000ff
        /*0358*/ 	.word	0x00000098
        /*035c*/ 	.short	0x0100
        /*035e*/ 	.byte	0x05
	.zero		1


	//   ....[39]....
        /*0360*/ 	.word	0x00000840
        /*0364*/ 	.word	0x000000ff
        /*0368*/ 	.word	0x00000168
        /*036c*/ 	.short	0x0100
        /*036e*/ 	.byte	0x05
	.zero		1


	//   ....[40]....
        /*0370*/ 	.word	0x00000850
        /*0374*/ 	.word	0x000000ff
        /*0378*/ 	.word	0x000000a0
        /*037c*/ 	.short	0x0100
        /*037e*/ 	.byte	0x05
	.zero		1


	//   ....[41]....
        /*0380*/ 	.word	0x00000860
        /*0384*/ 	.word	0x000000ff
        /*0388*/ 	.word	0x00000170
        /*038c*/ 	.short	0x0100
        /*038e*/ 	.byte	0x05
	.zero		1


	//   ....[42]....
        /*0390*/ 	.word	0x00000870
        /*0394*/ 	.word	0x000000ff
        /*0398*/ 	.word	0x000000a8
        /*039c*/ 	.short	0x0100
        /*039e*/ 	.byte	0x05
	.zero		1


	//   ....[43]....
        /*03a0*/ 	.word	0x00000880
        /*03a4*/ 	.word	0x000000ff
        /*03a8*/ 	.word	0x00000178
        /*03ac*/ 	.short	0x0100
        /*03ae*/ 	.byte	0x05
	.zero		1


	//   ....[44]....
        /*03b0*/ 	.word	0x00000890
        /*03b4*/ 	.word	0x000000ff
        /*03b8*/ 	.word	0x000000b0
        /*03bc*/ 	.short	0x0100
        /*03be*/ 	.byte	0x05
	.zero		1


	//   ....[45]....
        /*03c0*/ 	.word	0x000008a0
        /*03c4*/ 	.word	0x000000ff
        /*03c8*/ 	.word	0x00000180
        /*03cc*/ 	.short	0x0100
        /*03ce*/ 	.byte	0x05
	.zero		1


	//   ....[46]....
        /*03d0*/ 	.word	0x000008b0
        /*03d4*/ 	.word	0x000000ff
        /*03d8*/ 	.word	0x000000b8
        /*03dc*/ 	.short	0x0100
        /*03de*/ 	.byte	0x05
	.zero		1


	//   ....[47]....
        /*03e0*/ 	.word	0x000008c0
        /*03e4*/ 	.word	0x000000ff
        /*03e8*/ 	.word	0x00000188
        /*03ec*/ 	.short	0x0100
        /*03ee*/ 	.byte	0x05
	.zero		1


	//   ....[48]....
        /*03f0*/ 	.word	0x000008d0
        /*03f4*/ 	.word	0x000000ff
        /*03f8*/ 	.word	0x000000c0
        /*03fc*/ 	.short	0x0100
        /*03fe*/ 	.byte	0x05
	.zero		1


	//   ....[49]....
        /*0400*/ 	.word	0x000008e0
        /*0404*/ 	.word	0x000000ff
        /*0408*/ 	.word	0x00000190
        /*040c*/ 	.short	0x0100
        /*040e*/ 	.byte	0x05
	.zero		1


	//   ....[50]....
        /*0410*/ 	.word	0x000008f0
        /*0414*/ 	.word	0x000000ff
        /*0418*/ 	.word	0x000000c8
        /*041c*/ 	.short	0x0100
        /*041e*/ 	.byte	0x05
	.zero		1


	//   ....[51]....
        /*0420*/ 	.word	0x00000900
        /*0424*/ 	.word	0x000000ff
        /*0428*/ 	.word	0x00000198
        /*042c*/ 	.short	0x0100
        /*042e*/ 	.byte	0x05
	.zero		1


	//   ....[52]....
        /*0430*/ 	.word	0x00000a40
        /*0434*/ 	.word	0x000000ff
        /*0438*/ 	.word	0x000001a0
        /*043c*/ 	.short	0x0100
        /*043e*/ 	.byte	0x07
	.zero		1


	//   ....[53]....
        /*0440*/ 	.word	0x00000a50
        /*0444*/ 	.word	0x000000ff
        /*0448*/ 	.word	0x000001b8
        /*044c*/ 	.short	0x0100
        /*044e*/ 	.byte	0x07
	.zero		1


	//   ....[54]....
        /*0450*/ 	.word	0x00000a60
        /*0454*/ 	.word	0x000000ff
        /*0458*/ 	.word	0x000001a8
        /*045c*/ 	.short	0x0100
        /*045e*/ 	.byte	0x07
	.zero		1


	//   ....[55]....
        /*0460*/ 	.word	0x00000a70
        /*0464*/ 	.word	0x000000ff
        /*0468*/ 	.word	0x000001c0
        /*046c*/ 	.short	0x0100
        /*046e*/ 	.byte	0x07
	.zero		1


	//   ....[56]....
        /*0470*/ 	.word	0x00000a80
        /*0474*/ 	.word	0x000000ff
        /*0478*/ 	.word	0x000001b0
        /*047c*/ 	.short	0x0100
        /*047e*/ 	.byte	0x07
	.zero		1


	//   ....[57]....
        /*0480*/ 	.word	0x00000a90
        /*0484*/ 	.word	0x000000ff
        /*0488*/ 	.word	0x000001c8
        /*048c*/ 	.short	0x0100
        /*048e*/ 	.byte	0x07
	.zero		1


	//   ....[58]....
        /*0490*/ 	.word	0x00000b80
        /*0494*/ 	.word	0x000000ff
        /*0498*/ 	.word	0x000001d0
        /*049c*/ 	.short	0x0100
        /*049e*/ 	.byte	0x05
	.zero		1


	//   ....[59]....
        /*04a0*/ 	.word	0x00000b90
        /*04a4*/ 	.word	0x000000ff
        /*04a8*/ 	.word	0x000001d8
        /*04ac*/ 	.short	0x0100
        /*04ae*/ 	.byte	0x05
	.zero		1


	//   ....[60]....
        /*04b0*/ 	.word	0x00000cd0
        /*04b4*/ 	.word	0x000000ff
        /*04b8*/ 	.word	0x000001e0
        /*04bc*/ 	.short	0x0100
        /*04be*/ 	.byte	0x05
	.zero		1


	//   ....[61]....
        /*04c0*/ 	.word	0x00000ce0
        /*04c4*/ 	.word	0x000000ff
        /*04c8*/ 	.word	0x000001f0
        /*04cc*/ 	.short	0x0100
        /*04ce*/ 	.byte	0x05
	.zero		1


	//   ....[62]....
        /*04d0*/ 	.word	0x00000cf0
        /*04d4*/ 	.word	0x000000ff
        /*04d8*/ 	.word	0x000001e8
        /*04dc*/ 	.short	0x0100
        /*04de*/ 	.byte	0x05
	.zero		1


	//   ....[63]....
        /*04e0*/ 	.word	0x00000d00
        /*04e4*/ 	.word	0x000000ff
        /*04e8*/ 	.word	0x000001f8
        /*04ec*/ 	.short	0x0100
        /*04ee*/ 	.byte	0x05
	.zero		1


	//   ....[64]....
        /*04f0*/ 	.word	0x00000e30
        /*04f4*/ 	.word	0x000000ff
        /*04f8*/ 	.word	0x00000200
        /*04fc*/ 	.short	0x0100
        /*04fe*/ 	.byte	0x07
	.zero		1


	//   ....[65]....
        /*0500*/ 	.word	0x00000e40
        /*0504*/ 	.word	0x000000ff
        /*0508*/ 	.word	0x00000220
        /*050c*/ 	.short	0x0100
        /*050e*/ 	.byte	0x07
	.zero		1


	//   ....[66]....
        /*0510*/ 	.word	0x00000e50
        /*0514*/ 	.word	0x000000ff
        /*0518*/ 	.word	0x00000208
        /*051c*/ 	.short	0x0100
        /*051e*/ 	.byte	0x07
	.zero		1


	//   ....[67]....
        /*0520*/ 	.word	0x00000e60
        /*0524*/ 	.word	0x000000ff
        /*0528*/ 	.word	0x00000228
        /*052c*/ 	.short	0x0100
        /*052e*/ 	.byte	0x07
	.zero		1


	//   ....[68]....
        /*0530*/ 	.word	0x00000e70
        /*0534*/ 	.word	0x000000ff
        /*0538*/ 	.word	0x00000210
        /*053c*/ 	.short	0x0100
        /*053e*/ 	.byte	0x07
	.zero		1


	//   ....[69]....
        /*0540*/ 	.word	0x00000e80
        /*0544*/ 	.word	0x000000ff
        /*0548*/ 	.word	0x00000230
        /*054c*/ 	.short	0x0100
        /*054e*/ 	.byte	0x07
	.zero		1


	//   ....[70]....
        /*0550*/ 	.word	0x00000e90
        /*0554*/ 	.word	0x000000ff
        /*0558*/ 	.word	0x00000218
        /*055c*/ 	.short	0x0100
        /*055e*/ 	.byte	0x07
	.zero		1


	//   ....[71]....
        /*0560*/ 	.word	0x00000ea0
        /*0564*/ 	.word	0x000000ff
        /*0568*/ 	.word	0x00000238
        /*056c*/ 	.short	0x0100
        /*056e*/ 	.byte	0x07
	.zero		1


	//   ....[72]....
        /*0570*/ 	.word	0x00000f90
        /*0574*/ 	.word	0x000000ff
        /*0578*/ 	.word	0x00000240
        /*057c*/ 	.short	0x0100
        /*057e*/ 	.byte	0x05
	.zero		1


	//   ....[73]....
        /*0580*/ 	.word	0x00000fa0
        /*0584*/ 	.word	0x000000ff
        /*0588*/ 	.word	0x00000250
        /*058c*/ 	.short	0x0100
        /*058e*/ 	.byte	0x05
	.zero		1


	//   ....[74]....
        /*0590*/ 	.word	0x00000fb0
        /*0594*/ 	.word	0x000000ff
        /*0598*/ 	.word	0x00000248
        /*059c*/ 	.short	0x0100
        /*059e*/ 	.byte	0x05
	.zero		1


	//   ....[75]....
        /*05a0*/ 	.word	0x00000fc0
        /*05a4*/ 	.word	0x000000ff
        /*05a8*/ 	.word	0x00000258
        /*05ac*/ 	.short	0x0100
        /*05ae*/ 	.byte	0x05
	.zero		1


	//   ....[76]....
        /*05b0*/ 	.word	0x00001890
        /*05b4*/ 	.word	0x00000002
        /*05b8*/ 	.word	0x00000250
        /*05bc*/ 	.short	0x010a
        /*05be*/ 	.byte	0xff
	.zero		1


	//   ....[77]....
        /*05c0*/ 	.word	0x000018c0
        /*05c4*/ 	.word	0x00000002
        /*05c8*/ 	.word	0x00000240
        /*05cc*/ 	.short	0x0101
        /*05ce*/ 	.byte	0xff
	.zero		1


	//   ....[78]....
        /*05d0*/ 	.word	0x00001990
        /*05d4*/ 	.word	0x000000ff
        /*05d8*/ 	.word	0x000000d0
        /*05dc*/ 	.short	0x010a
        /*05de*/ 	.byte	0x08
	.zero		1


	//   ....[79]....
        /*05e0*/ 	.word	0x00001a30
        /*05e4*/ 	.word	0x000000ff
        /*05e8*/ 	.word	0x000000d0
        /*05ec*/ 	.short	0x010a
        /*05ee*/ 	.byte	0x21
	.zero		1


	//   ....[80]....
        /*05f0*/ 	.word	0x00001b90
        /*05f4*/ 	.word	0x000000ff
        /*05f8*/ 	.word	0x000000d0
        /*05fc*/ 	.short	0x010a
        /*05fe*/ 	.byte	0x08
	.zero		1


	//   ....[81]....
        /*0600*/ 	.word	0x00001c80
        /*0604*/ 	.word	0x000000ff
        /*0608*/ 	.word	0x000001d8
        /*060c*/ 	.short	0x0101
        /*060e*/ 	.byte	0x04
	.zero		1


	//   ....[82]....
        /*0610*/ 	.word	0x00001ca0
        /*0614*/ 	.word	0x000000ff
        /*0618*/ 	.word	0x000000d0
        /*061c*/ 	.short	0x010a
        /*061e*/ 	.byte	0x08
	.zero		1


	//   ....[83]....
        /*0620*/ 	.word	0x00001d20
        /*0624*/ 	.word	0x000000ff
        /*0628*/ 	.word	0x000000d0
        /*062c*/ 	.short	0x010a
        /*062e*/ 	.byte	0x11
	.zero		1


	//   ....[84]....
        /*0630*/ 	.word	0x00001e80
        /*0634*/ 	.word	0x000000ff
        /*0638*/ 	.word	0x000000d0
        /*063c*/ 	.short	0x010a
        /*063e*/ 	.byte	0x08
	.zero		1


	//   ....[85]....
        /*0640*/ 	.word	0x00001fa0
        /*0644*/ 	.word	0x00000002
        /*0648*/ 	.word	0x000001e0
        /*064c*/ 	.short	0x010a
        /*064e*/ 	.byte	0xff
	.zero		1


	//   ....[86]....
        /*0650*/ 	.word	0x00002060
        /*0654*/ 	.word	0x00000002
        /*0658*/ 	.word	0x00000000
        /*065c*/ 	.short	0x0101
        /*065e*/ 	.byte	0xff
	.zero		1


	//   ....[87]....
        /*0660*/ 	.word	0x000025c0
        /*0664*/ 	.word	0x000000ff
        /*0668*/ 	.word	0x00000000
        /*066c*/ 	.short	0x010a
        /*066e*/ 	.byte	0x05
	.zero		1


	//   ....[88]....
        /*0670*/ 	.word	0x00002650
        /*0674*/ 	.word	0x000000ff
        /*0678*/ 	.word	0x00000000
        /*067c*/ 	.short	0x010a
        /*067e*/ 	.byte	0x05
	.zero		1


	//   ....[89]....
        /*0680*/ 	.word	0x000026e0
        /*0684*/ 	.word	0x000000ff
        /*0688*/ 	.word	0x00000000
        /*068c*/ 	.short	0x010a
        /*068e*/ 	.byte	0x05
	.zero		1


	//   ....[90]....
        /*0690*/ 	.word	0x00002770
        /*0694*/ 	.word	0x000000ff
        /*0698*/ 	.word	0x00000000
        /*069c*/ 	.short	0x010a
        /*069e*/ 	.byte	0x05
	.zero		1


	//   ....[91]....
        /*06a0*/ 	.word	0x00002800
        /*06a4*/ 	.word	0x000000ff
        /*06a8*/ 	.word	0x00000000
        /*06ac*/ 	.short	0x010a
        /*06ae*/ 	.byte	0x05
	.zero		1


	//   ....[92]....
        /*06b0*/ 	.word	0x00002890
        /*06b4*/ 	.word	0x000000ff
        /*06b8*/ 	.word	0x00000000
        /*06bc*/ 	.short	0x010a
        /*06be*/ 	.byte	0x05
	.zero		1


	//   ....[93]....
        /*06c0*/ 	.word	0x00002920
        /*06c4*/ 	.word	0x000000ff
        /*06c8*/ 	.word	0x00000000
        /*06cc*/ 	.short	0x010a
        /*06ce*/ 	.byte	0x05
	.zero		1


	//   ....[94]....
        /*06d0*/ 	.word	0x000029b0
        /*06d4*/ 	.word	0x000000ff
        /*06d8*/ 	.word	0x00000000
        /*06dc*/ 	.short	0x010a
        /*06de*/ 	.byte	0x05
	.zero		1


	//   ....[95]....
        /*06e0*/ 	.word	0x00002a40
        /*06e4*/ 	.word	0x000000ff
        /*06e8*/ 	.word	0x00000000
        /*06ec*/ 	.short	0x010a
        /*06ee*/ 	.byte	0x05
	.zero		1


	//   ....[96]....
        /*06f0*/ 	.word	0x00002ad0
        /*06f4*/ 	.word	0x000000ff
        /*06f8*/ 	.word	0x00000000
        /*06fc*/ 	.short	0x010a
        /*06fe*/ 	.byte	0x05
	.zero		1


	//   ....[97]....
        /*0700*/ 	.word	0x00002b60
        /*0704*/ 	.word	0x000000ff
        /*0708*/ 	.word	0x00000000
        /*070c*/ 	.short	0x010a
        /*070e*/ 	.byte	0x05
	.zero		1


	//   ....[98]....
        /*0710*/ 	.word	0x00002bf0
        /*0714*/ 	.word	0x000000ff
        /*0718*/ 	.word	0x00000000
        /*071c*/ 	.short	0x010a
        /*071e*/ 	.byte	0x05
	.zero		1


	//   ....[99]....
        /*0720*/ 	.word	0x00002c80
        /*0724*/ 	.word	0x000000ff
        /*0728*/ 	.word	0x00000000
        /*072c*/ 	.short	0x010a
        /*072e*/ 	.byte	0x05
	.zero		1


	//   ....[100]....
        /*0730*/ 	.word	0x00002d10
        /*0734*/ 	.word	0x000000ff
        /*0738*/ 	.word	0x00000000
        /*073c*/ 	.short	0x010a
        /*073e*/ 	.byte	0x05
	.zero		1


	//   ....[101]....
        /*0740*/ 	.word	0x00002da0
        /*0744*/ 	.word	0x000000ff
        /*0748*/ 	.word	0x00000000
        /*074c*/ 	.short	0x010a
        /*074e*/ 	.byte	0x05
	.zero		1


	//   ....[102]....
        /*0750*/ 	.word	0x00002e30
        /*0754*/ 	.word	0x000000ff
        /*0758*/ 	.word	0x00000000
        /*075c*/ 	.short	0x010a
        /*075e*/ 	.byte	0x05
	.zero		1


	//   ....[103]....
        /*0760*/ 	.word	0x00002ec0
        /*0764*/ 	.word	0x000000ff
        /*0768*/ 	.word	0x00000000
        /*076c*/ 	.short	0x010a
        /*076e*/ 	.byte	0x05
	.zero		1


	//   ....[104]....
        /*0770*/ 	.word	0x00002f50
        /*0774*/ 	.word	0x000000ff
        /*0778*/ 	.word	0x00000000
        /*077c*/ 	.short	0x010a
        /*077e*/ 	.byte	0x05
	.zero		1


	//   ....[105]....
        /*0780*/ 	.word	0x00002fe0
        /*0784*/ 	.word	0x000000ff
        /*0788*/ 	.word	0x00000000
        /*078c*/ 	.short	0x010a
        /*078e*/ 	.byte	0x05
	.zero		1


	//   ....[106]....
        /*0790*/ 	.word	0x00003070
        /*0794*/ 	.word	0x000000ff
        /*0798*/ 	.word	0x00000000
        /*079c*/ 	.short	0x010a
        /*079e*/ 	.byte	0x05
	.zero		1


	//   ....[107]....
        /*07a0*/ 	.word	0x00003100
        /*07a4*/ 	.word	0x000000ff
        /*07a8*/ 	.word	0x00000000
        /*07ac*/ 	.short	0x010a
        /*07ae*/ 	.byte	0x05
	.zero		1


	//   ....[108]....
        /*07b0*/ 	.word	0x00003190
        /*07b4*/ 	.word	0x000000ff
        /*07b8*/ 	.word	0x00000000
        /*07bc*/ 	.short	0x010a
        /*07be*/ 	.byte	0x05
	.zero		1


	//   ....[109]....
        /*07c0*/ 	.word	0x00003220
        /*07c4*/ 	.word	0x000000ff
        /*07c8*/ 	.word	0x00000000
        /*07cc*/ 	.short	0x010a
        /*07ce*/ 	.byte	0x05
	.zero		1


	//   ....[110]....
        /*07d0*/ 	.word	0x000032b0
        /*07d4*/ 	.word	0x000000ff
        /*07d8*/ 	.word	0x00000000
        /*07dc*/ 	.short	0x010a
        /*07de*/ 	.byte	0x05
	.zero		1


	//   ....[111]....
        /*07e0*/ 	.word	0x00003340
        /*07e4*/ 	.word	0x000000ff
        /*07e8*/ 	.word	0x00000000
        /*07ec*/ 	.short	0x010a
        /*07ee*/ 	.byte	0x05
	.zero		1


	//   ....[112]....
        /*07f0*/ 	.word	0x000033e0
        /*07f4*/ 	.word	0x00000000
        /*07f8*/ 	.word	0x00000000
        /*07fc*/ 	.short	0x010a
        /*07fe*/ 	.byte	0xff
	.zero		1


	//   ....[113]....
        /*0800*/ 	.word	0x00003500
        /*0804*/ 	.word	0x00000000
        /*0808*/ 	.word	0x00000240
        /*080c*/ 	.short	0x010a
        /*080e*/ 	.byte	0xff
	.zero		1


	//   ....[114]....
        /*0810*/ 	.word	0x00003570
        /*0814*/ 	.word	0x00000000
        /*0818*/ 	.word	0x00000000
        /*081c*/ 	.short	0x0101
        /*081e*/ 	.byte	0xff
	.zero		1


	//   ....[115]....
        /*0820*/ 	.word	0x00003590
        /*0824*/ 	.word	0x000000ff
        /*0828*/ 	.word	0x000001f0
        /*082c*/ 	.short	0x010a
        /*082e*/ 	.byte	0x05
	.zero		1


	//   ....[116]....
        /*0830*/ 	.word	0x000036b0
        /*0834*/ 	.word	0x00000000
        /*0838*/ 	.word	0x000001e0
        /*083c*/ 	.short	0x010a
        /*083e*/ 	.byte	0xff
	.zero		1


	//   ....[117]....
        /*0840*/ 	.word	0x000037b0
        /*0844*/ 	.word	0x00000000
        /*0848*/ 	.word	0x00000000
        /*084c*/ 	.short	0x0101
        /*084e*/ 	.byte	0xff
	.zero		1


	//   ....[118]....
        /*0850*/ 	.word	0x00003840
        /*0854*/ 	.word	0x000000ff
        /*0858*/ 	.word	0x000001f0
        /*085c*/ 	.short	0x0106
        /*085e*/ 	.byte	0x05
	.zero		1


	//   ....[119]....
        /*0860*/ 	.word	0x00003860
        /*0864*/ 	.word	0x000000ff
        /*0868*/ 	.word	0x000001f0
        /*086c*/ 	.short	0x010a
        /*086e*/ 	.byte	0x05
	.zero		1


	//   ....[120]....
        /*0870*/ 	.word	0x000038f0
        /*0874*/ 	.word	0x000000ff
        /*0878*/ 	.word	0x000001f0
        /*087c*/ 	.short	0x0106
        /*087e*/ 	.byte	0x04
	.zero		1


	//   ....[121]....
        /*0880*/ 	.word	0x00003930
        /*0884*/ 	.word	0x00000000
        /*0888*/ 	.word	0x000001f0
        /*088c*/ 	.short	0x010a
        /*088e*/ 	.byte	0xff
	.zero		1


	//   ....[122]....
        /*0890*/ 	.word	0x00003e30
        /*0894*/ 	.word	0x00000000
        /*0898*/ 	.word	0x000001e0
        /*089c*/ 	.short	0x010a
        /*089e*/ 	.byte	0xff
	.zero		1


	//   ....[123]....
        /*08a0*/ 	.word	0x00003f30
        /*08a4*/ 	.word	0x00000003
        /*08a8*/ 	.word	0x00000000
        /*08ac*/ 	.short	0x0101
        /*08ae*/ 	.byte	0xff
	.zero		1


	//   ....[124]....
        /*08b0*/ 	.word	0x00003f40
        /*08b4*/ 	.word	0x000000ff
        /*08b8*/ 	.word	0x00000000
        /*08bc*/ 	.short	0x010a
        /*08be*/ 	.byte	0x04
	.zero		1


	//   ....[125]....
        /*08c0*/ 	.word	0x00003fc0
        /*08c4*/ 	.word	0x000000ff
        /*08c8*/ 	.word	0x00000220
        /*08cc*/ 	.short	0x010a
        /*08ce*/ 	.byte	0x08
	.zero		1


	//   ....[126]....
        /*08d0*/ 	.word	0x000040a0
        /*08d4*/ 	.word	0x000000ff
        /*08d8*/ 	.word	0x00000000
        /*08dc*/ 	.short	0x010a
        /*08de*/ 	.byte	0x07
	.zero		1


	//   ....[127]....
        /*08e0*/ 	.word	0x000041e0
        /*08e4*/ 	.word	0x000000ff
        /*08e8*/ 	.word	0x00000000
        /*08ec*/ 	.short	0x010a
        /*08ee*/ 	.byte	0x04
	.zero		1


	//   ....[128]....
        /*08f0*/ 	.word	0x000043d0
        /*08f4*/ 	.word	0x000000ff
        /*08f8*/ 	.word	0x00000000
        /*08fc*/ 	.short	0x010a
        /*08fe*/ 	.byte	0x05
	.zero		1


	//   ....[129]....
        /*0900*/ 	.word	0x00004460
        /*0904*/ 	.word	0x000000ff
        /*0908*/ 	.word	0x00000000
        /*090c*/ 	.short	0x010a
        /*090e*/ 	.byte	0x05
	.zero		1


	//   ....[130]....
        /*0910*/ 	.word	0x000044f0
        /*0914*/ 	.word	0x000000ff
        /*0918*/ 	.word	0x00000000
        /*091c*/ 	.short	0x010a
        /*091e*/ 	.byte	0x05
	.zero		1


	//   ....[131]....
        /*0920*/ 	.word	0x00004580
        /*0924*/ 	.word	0x000000ff
        /*0928*/ 	.word	0x00000000
        /*092c*/ 	.short	0x010a
        /*092e*/ 	.byte	0x07
	.zero		1


	//   ....[132]....
        /*0930*/ 	.word	0x000049b0
        /*0934*/ 	.word	0x00000000
        /*0938*/ 	.word	0x000001e0
        /*093c*/ 	.short	0x010a
        /*093e*/ 	.byte	0xff
	.zero		1


	//   ....[133]....
        /*0940*/ 	.word	0x00004a70
        /*0944*/ 	.word	0x00000000
        /*0948*/ 	.word	0x00000000
        /*094c*/ 	.short	0x0101
        /*094e*/ 	.byte	0xff
	.zero		1


	//   ....[134]....
        /*0950*/ 	.word	0x00004d90
        /*0954*/ 	.word	0x000000ff
        /*0958*/ 	.word	0x000001d8
        /*095c*/ 	.short	0x010a
        /*095e*/ 	.byte	0x07
	.zero		1


	//   ....[135]....
        /*0960*/ 	.word	0x00004fb0
        /*0964*/ 	.word	0x000000ff
        /*0968*/ 	.word	0x000001b8
        /*096c*/ 	.short	0x010a
        /*096e*/ 	.byte	0x0f
	.zero		1


	//   ....[136]....
        /*0970*/ 	.word	0x000051b0
        /*0974*/ 	.word	0x000000ff
        /*0978*/ 	.word	0x000001a0
        /*097c*/ 	.short	0x010b
        /*097e*/ 	.byte	0x0f
	.zero		1


	//   ....[137]....
        /*0980*/ 	.word	0x00005200
        /*0984*/ 	.word	0x000000ff
        /*0988*/ 	.word	0x00000000
        /*098c*/ 	.short	0x0101
        /*098e*/ 	.byte	0x10
	.zero		1


	//   ....[138]....
        /*0990*/ 	.word	0x00005240
        /*0994*/ 	.word	0x000000ff
        /*0998*/ 	.word	0x000001b8
        /*099c*/ 	.short	0x010a
        /*099e*/ 	.byte	0x0d
	.zero		1


	//   ....[139]....
        /*09a0*/ 	.word	0x00005480
        /*09a4*/ 	.word	0x000000ff
        /*09a8*/ 	.word	0x000001a0
        /*09ac*/ 	.short	0x010b
        /*09ae*/ 	.byte	0x0d
	.zero		1


	//   ....[140]....
        /*09b0*/ 	.word	0x000054f0
        /*09b4*/ 	.word	0x000000ff
        /*09b8*/ 	.word	0x00000000
        /*09bc*/ 	.short	0x0101
        /*09be*/ 	.byte	0x0f
	.zero		1


	//   ....[141]....
        /*09c0*/ 	.word	0x00005540
        /*09c4*/ 	.word	0x000000ff
        /*09c8*/ 	.word	0x00000000
        /*09cc*/ 	.short	0x010a
        /*09ce*/ 	.byte	0x04
	.zero		1


	//   ....[142]....
        /*09d0*/ 	.word	0x000055d0
        /*09d4*/ 	.word	0x000000ff
        /*09d8*/ 	.word	0x00000000
        /*09dc*/ 	.short	0x010a
        /*09de*/ 	.byte	0x04
	.zero		1


	//   ....[143]....
        /*09e0*/ 	.word	0x00005670
        /*09e4*/ 	.word	0x00000000
        /*09e8*/ 	.word	0x00000000
        /*09ec*/ 	.short	0x010a
        /*09ee*/ 	.byte	0xff
	.zero		1


	//   ....[144]....
        /*09f0*/ 	.word	0x000059e0
        /*09f4*/ 	.word	0x00000000
        /*09f8*/ 	.word	0x000001e0
        /*09fc*/ 	.short	0x010a
        /*09fe*/ 	.byte	0xff
	.zero		1


	//   ....[145]....
        /*0a00*/ 	.word	0x00005af0
        /*0a04*/ 	.word	0x00000000
        /*0a08*/ 	.word	0x00000000
        /*0a0c*/ 	.short	0x0101
        /*0a0e*/ 	.byte	0xff
	.zero		1


	//   ....[146]....
        /*0a10*/ 	.word	0x00006500
        /*0a14*/ 	.word	0x00000002
        /*0a18*/ 	.word	0x000001a0
        /*0a1c*/ 	.short	0x010a
        /*0a1e*/ 	.byte	0xff
	.zero		1


	//   ....[147]....
        /*0a20*/ 	.word	0x00006540
        /*0a24*/ 	.word	0x0000002c
        /*0a28*/ 	.word	0x00000200
        /*0a2c*/ 	.short	0x010a
        /*0a2e*/ 	.byte	0xff
	.zero		1


	//   ....[148]....
        /*0a30*/ 	.word	0x00006630
        /*0a34*/ 	.word	0x00000002
        /*0a38*/ 	.word	0x000001a0
        /*0a3c*/ 	.short	0x010a
        /*0a3e*/ 	.byte	0xff
	.zero		1


	//   ....[149]....
        /*0a40*/ 	.word	0x000067c0
        /*0a44*/ 	.word	0x0000002c
        /*0a48*/ 	.word	0x00000200
        /*0a4c*/ 	.short	0x010a
        /*0a4e*/ 	.byte	0xff
	.zero		1


	//   ....[150]....
        /*0a50*/ 	.word	0x00006f80
        /*0a54*/ 	.word	0x00000000
        /*0a58*/ 	.word	0x00000000
        /*0a5c*/ 	.short	0x0101
        /*0a5e*/ 	.byte	0xff
	.zero		1


	//   ....[151]....
        /*0a60*/ 	.word	0x00006f90
        /*0a64*/ 	.word	0x00000002
        /*0a68*/ 	.word	0x000001a0
        /*0a6c*/ 	.short	0x010a
        /*0a6e*/ 	.byte	0xff
	.zero		1


	//   ....[152]....
        /*0a70*/ 	.word	0x00007050
        /*0a74*/ 	.word	0x00000002
        /*0a78*/ 	.word	0x000001a0
        /*0a7c*/ 	.short	0x010a
        /*0a7e*/ 	.byte	0xff
	.zero		1


	//   ....[153]....
        /*0a80*/ 	.word	0x000073b0
        /*0a84*/ 	.word	0x000000ff
        /*0a88*/ 	.word	0x00000000
        /*0a8c*/ 	.short	0x0101
        /*0a8e*/ 	.byte	0x05
	.zero		1


	//   ....[154]....
        /*0a90*/ 	.word	0x00007940
        /*0a94*/ 	.word	0x00000000
        /*0a98*/ 	.word	0x00000000
        /*0a9c*/ 	.short	0x0101
        /*0a9e*/ 	.byte	0xff
	.zero		1


	//   ....[155]....
        /*0aa0*/ 	.word	0x00007bb0
        /*0aa4*/ 	.word	0x000000ff
        /*0aa8*/ 	.word	0x00000000
        /*0aac*/ 	.short	0x0101
        /*0aae*/ 	.byte	0x04
	.zero		1


	//   ....[156]....
        /*0ab0*/ 	.word	0x00007bd0
        /*0ab4*/ 	.word	0x00000002
        /*0ab8*/ 	.word	0x00000250
        /*0abc*/ 	.short	0x010a
        /*0abe*/ 	.byte	0xff
	.zero		1


	//   ....[157]....
        /*0ac0*/ 	.word	0x00007c30
        /*0ac4*/ 	.word	0x00000002
        /*0ac8*/ 	.word	0x000000d0
        /*0acc*/ 	.short	0x010a
        /*0ace*/ 	.byte	0xff
	.zero		1


	//   ....[158]....
        /*0ad0*/ 	.word	0x00007c90
        /*0ad4*/ 	.word	0x00000002
        /*0ad8*/ 	.word	0x000000d0
        /*0adc*/ 	.short	0x010a
        /*0ade*/ 	.byte	0xff
	.zero		1


	//   ....[159]....
        /*0ae0*/ 	.word	0x00007ce0
        /*0ae4*/ 	.word	0x00000002
        /*0ae8*/ 	.word	0x000001e0
        /*0aec*/ 	.short	0x010a
        /*0aee*/ 	.byte	0xff
	.zero		1


	//   ....[160]....
        /*0af0*/ 	.word	0x00007d40
        /*0af4*/ 	.word	0x00000000
        /*0af8*/ 	.word	0x00000000
        /*0afc*/ 	.short	0x010a
        /*0afe*/ 	.byte	0xff
	.zero		1


	//   ....[161]....
        /*0b00*/ 	.word	0x00007da0
        /*0b04*/ 	.word	0x00000000
        /*0b08*/ 	.word	0x00000000
        /*0b0c*/ 	.short	0x010a
        /*0b0e*/ 	.byte	0xff
	.zero		1


	//   ....[162]....
        /*0b10*/ 	.word	0x00007e00
        /*0b14*/ 	.word	0x00000000
        /*0b18*/ 	.word	0x00000000
        /*0b1c*/ 	.short	0x010a
        /*0b1e*/ 	.byte	0xff
	.zero		1


	//   ....[163]....
        /*0b20*/ 	.word	0x00007e60
        /*0b24*/ 	.word	0x00000000
        /*0b28*/ 	.word	0x00000000
        /*0b2c*/ 	.short	0x010a
        /*0b2e*/ 	.byte	0xff
	.zero		1


	//   ....[164]....
        /*0b30*/ 	.word	0x00007ec0
        /*0b34*/ 	.word	0x00000000
        /*0b38*/ 	.word	0x00000000
        /*0b3c*/ 	.short	0x010a
        /*0b3e*/ 	.byte	0xff
	.zero		1


	//   ....[165]....
        /*0b40*/ 	.word	0x00007f20
        /*0b44*/ 	.word	0x00000000
        /*0b48*/ 	.word	0x00000000
        /*0b4c*/ 	.short	0x010a
        /*0b4e*/ 	.byte	0xff
	.zero		1


	//   ....[166]....
        /*0b50*/ 	.word	0x00007f80
        /*0b54*/ 	.word	0x00000000
        /*0b58*/ 	.word	0x00000000
        /*0b5c*/ 	.short	0x010a
        /*0b5e*/ 	.byte	0xff
	.zero		1


	//   ....[167]....
        /*0b60*/ 	.word	0x00007fe0
        /*0b64*/ 	.word	0x00000000
        /*0b68*/ 	.word	0x00000000
        /*0b6c*/ 	.short	0x010a
        /*0b6e*/ 	.byte	0xff
	.zero		1


	//   ....[168]....
        /*0b70*/ 	.word	0x00008040
        /*0b74*/ 	.word	0x00000000
        /*0b78*/ 	.word	0x00000000
        /*0b7c*/ 	.short	0x010a
        /*0b7e*/ 	.byte	0xff
	.zero		1


	//   ....[169]....
        /*0b80*/ 	.word	0x000080a0
        /*0b84*/ 	.word	0x00000000
        /*0b88*/ 	.word	0x00000000
        /*0b8c*/ 	.short	0x010a
        /*0b8e*/ 	.byte	0xff
	.zero		1


	//   ....[170]....
        /*0b90*/ 	.word	0x00008100
        /*0b94*/ 	.word	0x00000000
        /*0b98*/ 	.word	0x00000000
        /*0b9c*/ 	.short	0x010a
        /*0b9e*/ 	.byte	0xff
	.zero		1


	//   ....[171]....
        /*0ba0*/ 	.word	0x00008160
        /*0ba4*/ 	.word	0x00000000
        /*0ba8*/ 	.word	0x00000000
        /*0bac*/ 	.short	0x010a
        /*0bae*/ 	.byte	0xff
	.zero		1


	//   ....[172]....
        /*0bb0*/ 	.word	0x000081c0
        /*0bb4*/ 	.word	0x00000000
        /*0bb8*/ 	.word	0x00000000
        /*0bbc*/ 	.short	0x010a
        /*0bbe*/ 	.byte	0xff
	.zero		1


	//   ....[173]....
        /*0bc0*/ 	.word	0x00008220
        /*0bc4*/ 	.word	0x00000000
        /*0bc8*/ 	.word	0x00000000
        /*0bcc*/ 	.short	0x010a
        /*0bce*/ 	.byte	0xff
	.zero		1


	//   ....[174]....
        /*0bd0*/ 	.word	0x00008280
        /*0bd4*/ 	.word	0x00000000
        /*0bd8*/ 	.word	0x00000000
        /*0bdc*/ 	.short	0x010a
        /*0bde*/ 	.byte	0xff
	.zero		1


	//   ....[175]....
        /*0be0*/ 	.word	0x000082e0
        /*0be4*/ 	.word	0x00000000
        /*0be8*/ 	.word	0x00000000
        /*0bec*/ 	.short	0x010a
        /*0bee*/ 	.byte	0xff
	.zero		1


	//   ....[176]....
        /*0bf0*/ 	.word	0x00008340
        /*0bf4*/ 	.word	0x00000000
        /*0bf8*/ 	.word	0x00000000
        /*0bfc*/ 	.short	0x010a
        /*0bfe*/ 	.byte	0xff
	.zero		1


	//   ....[177]....
        /*0c00*/ 	.word	0x000083a0
        /*0c04*/ 	.word	0x00000000
        /*0c08*/ 	.word	0x00000000
        /*0c0c*/ 	.short	0x010a
        /*0c0e*/ 	.byte	0xff
	.zero		1


	//   ....[178]....
        /*0c10*/ 	.word	0x00008400
        /*0c14*/ 	.word	0x00000000
        /*0c18*/ 	.word	0x00000000
        /*0c1c*/ 	.short	0x010a
        /*0c1e*/ 	.byte	0xff
	.zero		1


	//   ....[179]....
        /*0c20*/ 	.word	0x00008460
        /*0c24*/ 	.word	0x00000000
        /*0c28*/ 	.word	0x00000000
        /*0c2c*/ 	.short	0x010a
        /*0c2e*/ 	.byte	0xff
	.zero		1


	//   ....[180]....
        /*0c30*/ 	.word	0x000084c0
        /*0c34*/ 	.word	0x00000000
        /*0c38*/ 	.word	0x00000000
        /*0c3c*/ 	.short	0x010a
        /*0c3e*/ 	.byte	0xff
	.zero		1


	//   ....[181]....
        /*0c40*/ 	.word	0x00008520
        /*0c44*/ 	.word	0x00000000
        /*0c48*/ 	.word	0x00000000
        /*0c4c*/ 	.short	0x010a
        /*0c4e*/ 	.byte	0xff
	.zero		1


	//   ....[182]....
        /*0c50*/ 	.word	0x00008580
        /*0c54*/ 	.word	0x00000000
        /*0c58*/ 	.word	0x00000000
        /*0c5c*/ 	.short	0x010a
        /*0c5e*/ 	.byte	0xff
	.zero		1


	//   ....[183]....
        /*0c60*/ 	.word	0x000085e0
        /*0c64*/ 	.word	0x00000000
        /*0c68*/ 	.word	0x00000000
        /*0c6c*/ 	.short	0x010a
        /*0c6e*/ 	.byte	0xff
	.zero		1


	//   ....[184]....
        /*0c70*/ 	.word	0x00008640
        /*0c74*/ 	.word	0x00000000
        /*0c78*/ 	.word	0x00000000
        /*0c7c*/ 	.short	0x010a
        /*0c7e*/ 	.byte	0xff
	.zero		1


	//   ....[185]....
        /*0c80*/ 	.word	0x00008690
        /*0c84*/ 	.word	0x00000000
        /*0c88*/ 	.word	0x00000240
        /*0c8c*/ 	.short	0x010a
        /*0c8e*/ 	.byte	0xff
	.zero		1


	//   ....[186]....
        /*0c90*/ 	.word	0x000086f0
        /*0c94*/ 	.word	0x00000000
        /*0c98*/ 	.word	0x000001f0
        /*0c9c*/ 	.short	0x010a
        /*0c9e*/ 	.byte	0xff
	.zero		1


	//   ....[187]....
        /*0ca0*/ 	.word	0x00008740
        /*0ca4*/ 	.word	0x00000000
        /*0ca8*/ 	.word	0x000001e0
        /*0cac*/ 	.short	0x010a
        /*0cae*/ 	.byte	0xff
	.zero		1


	//   ....[188]....
        /*0cb0*/ 	.word	0x000087a0
        /*0cb4*/ 	.word	0x00000000
        /*0cb8*/ 	.word	0x000001f0
        /*0cbc*/ 	.short	0x010a
        /*0cbe*/ 	.byte	0xff
	.zero		1


	//   ....[189]....
        /*0cc0*/ 	.word	0x000087f0
        /*0cc4*/ 	.word	0x00000000
        /*0cc8*/ 	.word	0x000001e0
        /*0ccc*/ 	.short	0x010a
        /*0cce*/ 	.byte	0xff
	.zero		1


	//   ....[190]....
        /*0cd0*/ 	.word	0x00008850
        /*0cd4*/ 	.word	0x00000002
        /*0cd8*/ 	.word	0x00000220
        /*0cdc*/ 	.short	0x010a
        /*0cde*/ 	.byte	0xff
	.zero		1


	//   ....[191]....
        /*0ce0*/ 	.word	0x000088b0
        /*0ce4*/ 	.word	0x00000000
        /*0ce8*/ 	.word	0x00000000
        /*0cec*/ 	.short	0x010a
        /*0cee*/ 	.byte	0xff
	.zero		1


	//   ....[192]....
        /*0cf0*/ 	.word	0x00008910
        /*0cf4*/ 	.word	0x00000000
        /*0cf8*/ 	.word	0x00000000
        /*0cfc*/ 	.short	0x010a
        /*0cfe*/ 	.byte	0xff
	.zero		1


	//   ....[193]....
        /*0d00*/ 	.word	0x00008970
        /*0d04*/ 	.word	0x00000000
        /*0d08*/ 	.word	0x00000000
        /*0d0c*/ 	.short	0x010a
        /*0d0e*/ 	.byte	0xff
	.zero		1


	//   ....[194]....
        /*0d10*/ 	.word	0x000089d0
        /*0d14*/ 	.word	0x00000000
        /*0d18*/ 	.word	0x00000000
        /*0d1c*/ 	.short	0x010a
        /*0d1e*/ 	.byte	0xff
	.zero		1


	//   ....[195]....
        /*0d20*/ 	.word	0x00008a30
        /*0d24*/ 	.word	0x00000000
        /*0d28*/ 	.word	0x00000000
        /*0d2c*/ 	.short	0x010a
        /*0d2e*/ 	.byte	0xff
	.zero		1


	//   ....[196]....
        /*0d30*/ 	.word	0x00008a80
        /*0d34*/ 	.word	0x00000000
        /*0d38*/ 	.word	0x000001e0
        /*0d3c*/ 	.short	0x010a
        /*0d3e*/ 	.byte	0xff
	.zero		1


	//   ....[197]....
        /*0d40*/ 	.word	0x00008ae0
        /*0d44*/ 	.word	0x00000000
        /*0d48*/ 	.word	0x000001d8
        /*0d4c*/ 	.short	0x010a
        /*0d4e*/ 	.byte	0xff
	.zero		1


	//   ....[198]....
        /*0d50*/ 	.word	0x00008b40
        /*0d54*/ 	.word	0x00000000
        /*0d58*/ 	.word	0x000001b8
        /*0d5c*/ 	.short	0x010a
        /*0d5e*/ 	.byte	0xff
	.zero		1


	//   ....[199]....
        /*0d60*/ 	.word	0x00008ba0
        /*0d64*/ 	.word	0x00000000
        /*0d68*/ 	.word	0x000001b8
        /*0d6c*/ 	.short	0x010a
        /*0d6e*/ 	.byte	0xff
	.zero		1


	//   ....[200]....
        /*0d70*/ 	.word	0x00008c00
        /*0d74*/ 	.word	0x00000000
        /*0d78*/ 	.word	0x00000000
        /*0d7c*/ 	.short	0x010a
        /*0d7e*/ 	.byte	0xff
	.zero		1


	//   ....[201]....
        /*0d80*/ 	.word	0x00008c60
        /*0d84*/ 	.word	0x00000000
        /*0d88*/ 	.word	0x00000000
        /*0d8c*/ 	.short	0x010a
        /*0d8e*/ 	.byte	0xff
	.zero		1


	//   ....[202]....
        /*0d90*/ 	.word	0x00008cb0
        /*0d94*/ 	.word	0x00000000
        /*0d98*/ 	.word	0x000001e0
        /*0d9c*/ 	.short	0x010a
        /*0d9e*/ 	.byte	0xff
	.zero		1


	//   ....[203]....
        /*0da0*/ 	.word	0x00008d00
        /*0da4*/ 	.word	0x00000002
        /*0da8*/ 	.word	0x000001a0
        /*0dac*/ 	.short	0x010a
        /*0dae*/ 	.byte	0xff
	.zero		1


	//   ....[204]....
        /*0db0*/ 	.word	0x00008d50
        /*0db4*/ 	.word	0x0000002c
        /*0db8*/ 	.word	0x00000200
        /*0dbc*/ 	.short	0x010a
        /*0dbe*/ 	.byte	0xff
	.zero		1


	//   ....[205]....
        /*0dc0*/ 	.word	0x00008da0
        /*0dc4*/ 	.word	0x00000002
        /*0dc8*/ 	.word	0x000001a0
        /*0dcc*/ 	.short	0x010a
        /*0dce*/ 	.byte	0xff
	.zero		1


	//----- nvinfo : EIATTR_NUM_MBARRIERS
	.align		4
.L_47:
        /*0dd0*/ 	.byte	0x03, 0x38
        /*0dd2*/ 	.short	0x004c


	//----- nvinfo : EIATTR_EXIT_INSTR_OFFSETS
	.align		4
        /*0dd4*/ 	.byte	0x04, 0x1c
        /*0dd6*/ 	.short	(.L_49 - .L_48)


	//   ....[0]....
.L_48:
        /*0dd8*/ 	.word	0x00003410


	//   ....[1]....
        /*0ddc*/ 	.word	0x00003900


	//   ....[2]....
        /*0de0*/ 	.word	0x00003960


	//   ....[3]....
        /*0de4*/ 	.word	0x000047e0


	//   ....[4]....
        /*0de8*/ 	.word	0x000056a0


	//   ....[5]....
        /*0dec*/ 	.word	0x000056e0


	//   ....[6]....
        /*0df0*/ 	.word	0x00007aa0


	//   ....[7]....
        /*0df4*/ 	.word	0x00007b20


	//   ....[8]....
        /*0df8*/ 	.word	0x00007b50


	//   ....[9]....
        /*0dfc*/ 	.word	0x00007bc0


	//----- nvinfo : EIATTR_MAX_THREADS
	.align		4
.L_49:
        /*0e00*/ 	.byte	0x04, 0x05
        /*0e02*/ 	.short	(.L_51 - .L_50)
.L_50:
        /*0e04*/ 	.word	0x00000100
        /*0e08*/ 	.word	0x00000001
        /*0e0c*/ 	.word	0x00000001


	//----- nvinfo : EIATTR_CRS_STACK_SIZE
	.align		4
.L_51:
        /*0e10*/ 	.byte	0x04, 0x1e
        /*0e12*/ 	.short	(.L_53 - .L_52)
.L_52:
        /*0e14*/ 	.word	0x00000000


	//----- nvinfo : EIATTR_CBANK_PARAM_SIZE
	.align		4
.L_53:
        /*0e18*/ 	.byte	0x03, 0x19
        /*0e1a*/ 	.short	0x0800


	//----- nvinfo : EIATTR_PARAM_CBANK
	.align		4
        /*0e1c*/ 	.byte	0x04, 0x0a
        /*0e1e*/ 	.short	(.L_55 - .L_54)
	.align		4
.L_54:
        /*0e20*/ 	.word	index@(.nv.constant0._ZN7cutlass13device_kernelINS_4gemm6kernel13GemmUniversalIN4cute5tupleIJiiiiEEENS1_10collective13CollectiveMmaINS1_35MainloopSm100TmaUmmaWarpSpecializedILi26ELi2ELi4ENS5_IJNS4_1CILi1EEESB_SB_EEEEENS5_IJNSA_ILi64EEESE_NSA_ILi32EEEEEENS_10bfloat16_tENS5_IJlSB_lEEESH_SI_NS4_8TiledMMAINS4_8MMA_AtomIJNS4_20SM100_MMA_F16BF16_SSISH_SH_fLi64ELi64ELNS4_4UMMA5MajorE0ELSN_0ELNSM_7ScaleInE0ELSO_0EEEEEENS4_6LayoutISC_NS5_IJNSA_ILi0EEESS_SS_EEEEENS5_IJNS4_10UnderscoreESV_SV_EEEEENS4_13SM90_TMA_LOADENS4_14ComposedLayoutINS4_7SwizzleILi2ELi4ELi3EEENS4_18smem_ptr_flag_bitsILi16EEENSR_INS5_IJNSA_ILi8EEESF_EEENS5_IJSF_SB_EEEEEEEvNS4_8identityESY_S18_vS19_EENS_8epilogue10collective18CollectiveEpilogueINS1B_23Sm100TmaWarpSpecializedILi3ELi2ELi16ELb1ELb0EEEJSG_NS5_IJNSR_ISE_SB_EENSR_ISF_SB_EEEEESH_SI_SH_SI_NS1B_6fusion15FusionCallbacksIS1F_NS1J_17LinearCombinationISH_fSH_fLNS_15FloatRoundStyleE2EEESG_S1I_JEEENS4_5SM1004TMEM4LOAD26SM100_TMEM_LOAD_16dp256b4xESY_S18_NS4_17SM75_U32x4_LDSM_NENS4_14SM90_TMA_STOREES18_NS4_17SM90_U32x4_STSM_NENS4_39AutoVectorizingCopyWithAssumedAlignmentILi128EEEEEEvvEEEEvNT_6ParamsE)
        /*0e24*/ 	.short	0x0380
        /*0e26*/ 	.short	0x0800


	//----- nvinfo : EIATTR_SW_WAR
	.align		4
.L_55:
        /*0e28*/ 	.byte	0x04, 0x36
        /*0e2a*/ 	.short	(.L_57 - .L_56)
.L_56:
        /*0e2c*/ 	.word	0x00000008
.L_57:


//--------------------- .nv.callgraph             --------------------------
	.section	.nv.callgraph,"",@"SHT_CUDA_CALLGRAPH"
	.align	4
	.sectionentsize	8
	.align		4
        /*0000*/ 	.word	0x00000000
	.align		4
        /*0004*/ 	.word	0xffffffff
	.align		4
        /*0008*/ 	.word	index@(_ZN7cutlass13device_kernelINS_4gemm6kernel13GemmUniversalIN4cute5tupleIJiiiiEEENS1_10collective13CollectiveMmaINS1_35MainloopSm100TmaUmmaWarpSpecializedILi26ELi2ELi4ENS5_IJNS4_1CILi1EEESB_SB_EEEEENS5_IJNSA_ILi64EEESE_NSA_ILi32EEEEEENS_10bfloat16_tENS5_IJlSB_lEEESH_SI_NS4_8TiledMMAINS4_8MMA_AtomIJNS4_20SM100_MMA_F16BF16_SSISH_SH_fLi64ELi64ELNS4_4UMMA5MajorE0ELSN_0ELNSM_7ScaleInE0ELSO_0EEEEEENS4_6LayoutISC_NS5_IJNSA_ILi0EEESS_SS_EEEEENS5_IJNS4_10UnderscoreESV_SV_EEEEENS4_13SM90_TMA_LOADENS4_14ComposedLayoutINS4_7SwizzleILi2ELi4ELi3EEENS4_18smem_ptr_flag_bitsILi16EEENSR_INS5_IJNSA_ILi8EEESF_EEENS5_IJSF_SB_EEEEEEEvNS4_8identityESY_S18_vS19_EENS_8epilogue10collective18CollectiveEpilogueINS1B_23Sm100TmaWarpSpecializedILi3ELi2ELi16ELb1ELb0EEEJSG_NS5_IJNSR_ISE_SB_EENSR_ISF_SB_EEEEESH_SI_SH_SI_NS1B_6fusion15FusionCallbacksIS1F_NS1J_17LinearCombinationISH_fSH_fLNS_15FloatRoundStyleE2EEESG_S1I_JEEENS4_5SM1004TMEM4LOAD26SM100_TMEM_LOAD_16dp256b4xESY_S18_NS4_17SM75_U32x4_LDSM_NENS4_14SM90_TMA_STOREES18_NS4_17SM90_U32x4_STSM_NENS4_39AutoVectorizingCopyWithAssumedAlignmentILi128EEEEEEvvEEEEvNT_6ParamsE)
	.align		4
        /*000c*/ 	.word	index@(__assertfail)
	.align		4
        /*0010*/ 	.word	0x00000000
	.align		4
        /*0014*/ 	.word	0xfffffffe
	.align		4
        /*0018*/ 	.word	0x00000000
	.align		4
        /*001c*/ 	.word	0xfffffffd
	.align		4
        /*0020*/ 	.word	0x00000000
	.align		4
        /*0024*/ 	.word	0xfffffffc


//--------------------- .nv.constant4             --------------------------
	.section	.nv.constant4,"a",@progbits
	.align	8
	.align		8
.nv.constant4:
        /*0000*/ 	.dword	__assertfail
	.align		8
        /*0008*/ 	.dword	__unnamed_1
	.align		8
        /*0010*/ 	.dword	__unnamed_2
	.align		8
        /*0018*/ 	.dword	_ZN39_INTERNAL_e7dd1ebb_4_k_cu_d8c13355_60214cuda3std3__45__cpo5beginE
	.align		8
        /*0020*/ 	.dword	_ZN39_INTERNAL_e7dd1ebb_4_k_cu_d8c13355_60214cuda3std3__45__cpo3endE
	.align		8
        /*0028*/ 	.dword	_ZN39_INTERNAL_e7dd1ebb_4_k_cu_d8c13355_60214cuda3std3__45__cpo6cbeginE
	.align		8
        /*0030*/ 	.dword	_ZN39_INTERNAL_e7dd1ebb_4_k_cu_d8c13355_60214cuda3std3__45__cpo4cendE
	.align		8
        /*0038*/ 	.dword	_ZN39_INTERNAL_e7dd1ebb_4_k_cu_d8c13355_60214cuda3std3__441_GLOBAL__N__e7dd1ebb_4_k_cu_d8c13355_60216ignoreE
	.align		8
        /*0040*/ 	.dword	_ZN39_INTERNAL_e7dd1ebb_4_k_cu_d8c13355_60214cuda3std3__419piecewise_constructE
	.align		8
        /*0048*/ 	.dword	_ZN39_INTERNAL_e7dd1ebb_4_k_cu_d8c13355_60214cuda3std3__48in_placeE
	.align		8
        /*0050*/ 	.dword	_ZN39_INTERNAL_e7dd1ebb_4_k_cu_d8c13355_60214cuda3std6ranges3__45__cpo4swapE
	.align		8
        /*0058*/ 	.dword	_ZN39_INTERNAL_e7dd1ebb_4_k_cu_d8c13355_60214cuda3std6ranges3__45__cpo9iter_moveE
	.align		8
        /*0060*/ 	.dword	_ZN39_INTERNAL_e7dd1ebb_4_k_cu_d8c13355_60214cute7productE
	.align		8
        /*0068*/ 	.dword	_ZN39_INTERNAL_e7dd1ebb_4_k_cu_d8c13355_60214cute1_E
	.align		8
        /*0070*/ 	.dword	$str$25
	.align		8
        /*0078*/ 	.dword	$str$26
	.align		8
        /*0080*/ 	.dword	$str$27
	.align		8
        /*0088*/ 	.dword	$str$28


//--------------------- .text._ZN7cutlass13device_kernelINS_4gemm6kernel13GemmUniversalIN4cute5tupleIJiiiiEEENS1_10collective13CollectiveMmaINS1_35MainloopSm100TmaUmmaWarpSpecializedILi26ELi2ELi4ENS5_IJNS4_1CILi1EEESB_SB_EEEEENS5_IJNSA_ILi64EEESE_NSA_ILi32EEEEEENS_10bfloat16_tENS5_IJlSB_lEEESH_SI_NS4_8TiledMMAINS4_8MMA_AtomIJNS4_20SM100_MMA_F16BF16_SSISH_SH_fLi64ELi64ELNS4_4UMMA5MajorE0ELSN_0ELNSM_7ScaleInE0ELSO_0EEEEEENS4_6LayoutISC_NS5_IJNSA_ILi0EEESS_SS_EEEEENS5_IJNS4_10UnderscoreESV_SV_EEEEENS4_13SM90_TMA_LOADENS4_14ComposedLayoutINS4_7SwizzleILi2ELi4ELi3EEENS4_18smem_ptr_flag_bitsILi16EEENSR_INS5_IJNSA_ILi8EEESF_EEENS5_IJSF_SB_EEEEEEEvNS4_8identityESY_S18_vS19_EENS_8epilogue10collective18CollectiveEpilogueINS1B_23Sm100TmaWarpSpecializedILi3ELi2ELi16ELb1ELb0EEEJSG_NS5_IJNSR_ISE_SB_EENSR_ISF_SB_EEEEESH_SI_SH_SI_NS1B_6fusion15FusionCallbacksIS1F_NS1J_17LinearCombinationISH_fSH_fLNS_15FloatRoundStyleE2EEESG_S1I_JEEENS4_5SM1004TMEM4LOAD26SM100_TMEM_LOAD_16dp256b4xESY_S18_NS4_17SM75_U32x4_LDSM_NENS4_14SM90_TMA_STOREES18_NS4_17SM90_U32x4_STSM_NENS4_39AutoVectorizingCopyWithAssumedAlignmentILi128EEEEEEvvEEEEvNT_6ParamsE --------------------------
	.section	.text._ZN7cutlass13device_kernelINS_4gemm6kernel13GemmUniversalIN4cute5tupleIJiiiiEEENS1_10collective13CollectiveMmaINS1_35MainloopSm100TmaUmmaWarpSpecializedILi26ELi2ELi4ENS5_IJNS4_1CILi1EEESB_SB_EEEEENS5_IJNSA_ILi64EEESE_NSA_ILi32EEEEEENS_10bfloat16_tENS5_IJlSB_lEEESH_SI_NS4_8TiledMMAINS4_8MMA_AtomIJNS4_20SM100_MMA_F16BF16_SSISH_SH_fLi64ELi64ELNS4_4UMMA5MajorE0ELSN_0ELNSM_7ScaleInE0ELSO_0EEEEEENS4_6LayoutISC_NS5_IJNSA_ILi0EEESS_SS_EEEEENS5_IJNS4_10UnderscoreESV_SV_EEEEENS4_13SM90_TMA_LOADENS4_14ComposedLayoutINS4_7SwizzleILi2ELi4ELi3EEENS4_18smem_ptr_flag_bitsILi16EEENSR_INS5_IJNSA_ILi8EEESF_EEENS5_IJSF_SB_EEEEEEEvNS4_8identityESY_S18_vS19_EENS_8epilogue10collective18CollectiveEpilogueINS1B_23Sm100TmaWarpSpecializedILi3ELi2ELi16ELb1ELb0EEEJSG_NS5_IJNSR_ISE_SB_EENSR_ISF_SB_EEEEESH_SI_SH_SI_NS1B_6fusion15FusionCallbacksIS1F_NS1J_17LinearCombinationISH_fSH_fLNS_15FloatRoundStyleE2EEESG_S1I_JEEENS4_5SM1004TMEM4LOAD26SM100_TMEM_LOAD_16dp256b4xESY_S18_NS4_17SM75_U32x4_LDSM_NENS4_14SM90_TMA_STOREES18_NS4_17SM90_U32x4_STSM_NENS4_39AutoVectorizingCopyWithAssumedAlignmentILi128EEEEEEvvEEEEvNT_6ParamsE,"ax",@progbits
	.align	128
.text._ZN7cutlass13device_kernelINS_4gemm6kernel13GemmUniversalIN4cute5tupleIJiiiiEEENS1_10collective13CollectiveMmaINS1_35MainloopSm100TmaUmmaWarpSpecializedILi26ELi2ELi4ENS5_IJNS4_1CILi1EEESB_SB_EEEEENS5_IJNSA_ILi64EEESE_NSA_ILi32EEEEEENS_10bfloat16_tENS5_IJlSB_lEEESH_SI_NS4_8TiledMMAINS4_8MMA_AtomIJNS4_20SM100_MMA_F16BF16_SSISH_SH_fLi64ELi64ELNS4_4UMMA5MajorE0ELSN_0ELNSM_7ScaleInE0ELSO_0EEEEEENS4_6LayoutISC_NS5_IJNSA_ILi0EEESS_SS_EEEEENS5_IJNS4_10UnderscoreESV_SV_EEEEENS4_13SM90_TMA_LOADENS4_14ComposedLayoutINS4_7SwizzleILi2ELi4ELi3EEENS4_18smem_ptr_flag_bitsILi16EEENSR_INS5_IJNSA_ILi8EEESF_EEENS5_IJSF_SB_EEEEEEEvNS4_8identityESY_S18_vS19_EENS_8epilogue10collective18CollectiveEpilogueINS1B_23Sm100TmaWarpSpecializedILi3ELi2ELi16ELb1ELb0EEEJSG_NS5_IJNSR_ISE_SB_EENSR_ISF_SB_EEEEESH_SI_SH_SI_NS1B_6fusion15FusionCallbacksIS1F_NS1J_17LinearCombinationISH_fSH_fLNS_15FloatRoundStyleE2EEESG_S1I_JEEENS4_5SM1004TMEM4LOAD26SM100_TMEM_LOAD_16dp256b4xESY_S18_NS4_17SM75_U32x4_LDSM_NENS4_14SM90_TMA_STOREES18_NS4_17SM90_U32x4_STSM_NENS4_39AutoVectorizingCopyWithAssumedAlignmentILi128EEEEEEvvEEEEvNT_6ParamsE:
        .type           _ZN7cutlass13device_kernelINS_4gemm6kernel13GemmUniversalIN4cute5tupleIJiiiiEEENS1_10collective13CollectiveMmaINS1_35MainloopSm100TmaUmmaWarpSpecializedILi26ELi2ELi4ENS5_IJNS4_1CILi1EEESB_SB_EEEEENS5_IJNSA_ILi64EEESE_NSA_ILi32EEEEEENS_10bfloat16_tENS5_IJlSB_lEEESH_SI_NS4_8TiledMMAINS4_8MMA_AtomIJNS4_20SM100_MMA_F16BF16_SSISH_SH_fLi64ELi64ELNS4_4UMMA5MajorE0ELSN_0ELNSM_7ScaleInE0ELSO_0EEEEEENS4_6LayoutISC_NS5_IJNSA_ILi0EEESS_SS_EEEEENS5_IJNS4_10UnderscoreESV_SV_EEEEENS4_13SM90_TMA_LOADENS4_14ComposedLayoutINS4_7SwizzleILi2ELi4ELi3EEENS4_18smem_ptr_flag_bitsILi16EEENSR_INS5_IJNSA_ILi8EEESF_EEENS5_IJSF_SB_EEEEEEEvNS4_8identityESY_S18_vS19_EENS_8epilogue10collective18CollectiveEpilogueINS1B_23Sm100TmaWarpSpecializedILi3ELi2ELi16ELb1ELb0EEEJSG_NS5_IJNSR_ISE_SB_EENSR_ISF_SB_EEEEESH_SI_SH_SI_NS1B_6fusion15FusionCallbacksIS1F_NS1J_17LinearCombinationISH_fSH_fLNS_15FloatRoundStyleE2EEESG_S1I_JEEENS4_5SM1004TMEM4LOAD26SM100_TMEM_LOAD_16dp256b4xESY_S18_NS4_17SM75_U32x4_LDSM_NENS4_14SM90_TMA_STOREES18_NS4_17SM90_U32x4_STSM_NENS4_39AutoVectorizingCopyWithAssumedAlignmentILi128EEEEEEvvEEEEvNT_6ParamsE,@function
        .size           _ZN7cutlass13device_kernelINS_4gemm6kernel13GemmUniversalIN4cute5tupleIJiiiiEEENS1_10collective13CollectiveMmaINS1_35MainloopSm100TmaUmmaWarpSpecializedILi26ELi2ELi4ENS5_IJNS4_1CILi1EEESB_SB_EEEEENS5_IJNSA_ILi64EEESE_NSA_ILi32EEEEEENS_10bfloat16_tENS5_IJlSB_lEEESH_SI_NS4_8TiledMMAINS4_8MMA_AtomIJNS4_20SM100_MMA_F16BF16_SSISH_SH_fLi64ELi64ELNS4_4UMMA5MajorE0ELSN_0ELNSM_7ScaleInE0ELSO_0EEEEEENS4_6LayoutISC_NS5_IJNSA_ILi0EEESS_SS_EEEEENS5_IJNS4_10UnderscoreESV_SV_EEEEENS4_13SM90_TMA_LOADENS4_14ComposedLayoutINS4_7SwizzleILi2ELi4ELi3EEENS4_18smem_ptr_flag_bitsILi16EEENSR_INS5_IJNSA_ILi8EEESF_EEENS5_IJSF_SB_EEEEEEEvNS4_8identityESY_S18_vS19_EENS_8epilogue10collective18CollectiveEpilogueINS1B_23Sm100TmaWarpSpecializedILi3ELi2ELi16ELb1ELb0EEEJSG_NS5_IJNSR_ISE_SB_EENSR_ISF_SB_EEEEESH_SI_SH_SI_NS1B_6fusion15FusionCallbacksIS1F_NS1J_17LinearCombinationISH_fSH_fLNS_15FloatRoundStyleE2EEESG_S1I_JEEENS4_5SM1004TMEM4LOAD26SM100_TMEM_LOAD_16dp256b4xESY_S18_NS4_17SM75_U32x4_LDSM_NENS4_14SM90_TMA_STOREES18_NS4_17SM90_U32x4_STSM_NENS4_39AutoVectorizingCopyWithAssumedAlignmentILi128EEEEEEvvEEEEvNT_6ParamsE,(.L_x_221 - _ZN7cutlass13device_kernelINS_4gemm6kernel13GemmUniversalIN4cute5tupleIJiiiiEEENS1_10collective13CollectiveMmaINS1_35MainloopSm100TmaUmmaWarpSpecializedILi26ELi2ELi4ENS5_IJNS4_1CILi1EEESB_SB_EEEEENS5_IJNSA_ILi64EEESE_NSA_ILi32EEEEEENS_10bfloat16_tENS5_IJlSB_lEEESH_SI_NS4_8TiledMMAINS4_8MMA_AtomIJNS4_20SM100_MMA_F16BF16_SSISH_SH_fLi64ELi64ELNS4_4UMMA5MajorE0ELSN_0ELNSM_7ScaleInE0ELSO_0EEEEEENS4_6LayoutISC_NS5_IJNSA_ILi0EEESS_SS_EEEEENS5_IJNS4_10UnderscoreESV_SV_EEEEENS4_13SM90_TMA_LOADENS4_14ComposedLayoutINS4_7SwizzleILi2ELi4ELi3EEENS4_18smem_ptr_flag_bitsILi16EEENSR_INS5_IJNSA_ILi8EEESF_EEENS5_IJSF_SB_EEEEEEEvNS4_8identityESY_S18_vS19_EENS_8epilogue10collective18CollectiveEpilogueINS1B_23Sm100TmaWarpSpecializedILi3ELi2ELi16ELb1ELb0EEEJSG_NS5_IJNSR_ISE_SB_EENSR_ISF_SB_EEEEESH_SI_SH_SI_NS1B_6fusion15FusionCallbacksIS1F_NS1J_17LinearCombinationISH_fSH_fLNS_15FloatRoundStyleE2EEESG_S1I_JEEENS4_5SM1004TMEM4LOAD26SM100_TMEM_LOAD_16dp256b4xESY_S18_NS4_17SM75_U32x4_LDSM_NENS4_14SM90_TMA_STOREES18_NS4_17SM90_U32x4_STSM_NENS4_39AutoVectorizingCopyWithAssumedAlignmentILi128EEEEEEvvEEEEvNT_6ParamsE)
        .other          _ZN7cutlass13device_kernelINS_4gemm6kernel13GemmUniversalIN4cute5tupleIJiiiiEEENS1_10collective13CollectiveMmaINS1_35MainloopSm100TmaUmmaWarpSpecializedILi26ELi2ELi4ENS5_IJNS4_1CILi1EEESB_SB_EEEEENS5_IJNSA_ILi64EEESE_NSA_ILi32EEEEEENS_10bfloat16_tENS5_IJlSB_lEEESH_SI_NS4_8TiledMMAINS4_8MMA_AtomIJNS4_20SM100_MMA_F16BF16_SSISH_SH_fLi64ELi64ELNS4_4UMMA5MajorE0ELSN_0ELNSM_7ScaleInE0ELSO_0EEEEEENS4_6LayoutISC_NS5_IJNSA_ILi0EEESS_SS_EEEEENS5_IJNS4_10UnderscoreESV_SV_EEEEENS4_13SM90_TMA_LOADENS4_14ComposedLayoutINS4_7SwizzleILi2ELi4ELi3EEENS4_18smem_ptr_flag_bitsILi16EEENSR_INS5_IJNSA_ILi8EEESF_EEENS5_IJSF_SB_EEEEEEEvNS4_8identityESY_S18_vS19_EENS_8epilogue10collective18CollectiveEpilogueINS1B_23Sm100TmaWarpSpecializedILi3ELi2ELi16ELb1ELb0EEEJSG_NS5_IJNSR_ISE_SB_EENSR_ISF_SB_EEEEESH_SI_SH_SI_NS1B_6fusion15FusionCallbacksIS1F_NS1J_17LinearCombinationISH_fSH_fLNS_15FloatRoundStyleE2EEESG_S1I_JEEENS4_5SM1004TMEM4LOAD26SM100_TMEM_LOAD_16dp256b4xESY_S18_NS4_17SM75_U32x4_LDSM_NENS4_14SM90_TMA_STOREES18_NS4_17SM90_U32x4_STSM_NENS4_39AutoVectorizingCopyWithAssumedAlignmentILi128EEEEEEvvEEEEvNT_6ParamsE,@"STO_CUDA_ENTRY STV_DEFAULT"
_ZN7cutlass13device_kernelINS_4gemm6kernel13GemmUniversalIN4cute5tupleIJiiiiEEENS1_10collective13CollectiveMmaINS1_35MainloopSm100TmaUmmaWarpSpecializedILi26ELi2ELi4ENS5_IJNS4_1CILi1EEESB_SB_EEEEENS5_IJNSA_ILi64EEESE_NSA_ILi32EEEEEENS_10bfloat16_tENS5_IJlSB_lEEESH_SI_NS4_8TiledMMAINS4_8MMA_AtomIJNS4_20SM100_MMA_F16BF16_SSISH_SH_fLi64ELi64ELNS4_4UMMA5MajorE0ELSN_0ELNSM_7ScaleInE0ELSO_0EEEEEENS4_6LayoutISC_NS5_IJNSA_ILi0EEESS_SS_EEEEENS5_IJNS4_10UnderscoreESV_SV_EEEEENS4_13SM90_TMA_LOADENS4_14ComposedLayoutINS4_7SwizzleILi2ELi4ELi3EEENS4_18smem_ptr_flag_bitsILi16EEENSR_INS5_IJNSA_ILi8EEESF_EEENS5_IJSF_SB_EEEEEEEvNS4_8identityESY_S18_vS19_EENS_8epilogue10collective18CollectiveEpilogueINS1B_23Sm100TmaWarpSpecializedILi3ELi2ELi16ELb1ELb0EEEJSG_NS5_IJNSR_ISE_SB_EENSR_ISF_SB_EEEEESH_SI_SH_SI_NS1B_6fusion15FusionCallbacksIS1F_NS1J_17LinearCombinationISH_fSH_fLNS_15FloatRoundStyleE2EEESG_S1I_JEEENS4_5SM1004TMEM4LOAD26SM100_TMEM_LOAD_16dp256b4xESY_S18_NS4_17SM75_U32x4_LDSM_NENS4_14SM90_TMA_STOREES18_NS4_17SM90_U32x4_STSM_NENS4_39AutoVectorizingCopyWithAssumedAlignmentILi128EEEEEEvvEEEEvNT_6ParamsE:
[----:B------:R-:W1:Y:S01]  /*0000*/  LDC R1, c[0x0][0x37c] ;  /* 0x0000df00ff017b82 */ /* 0x000e620000000800 */
[----:B------:R-:W2:Y:S01]  /*0010*/  S2R R70, SR_TID.X ;  /* 0x0000000000467919 */ /* 0x000ea20000002100 */
[----:B------:R-:W3:Y:S01]  /*0020*/  LDCU.64 UR4, c[0x0][0x890] ;  /* 0x00011200ff0477ac */ /* 0x000ee20008000a00 */
[----:B------:R-:W-:Y:S02]  /*0030*/  PRMT R60, RZ, 0x7610, R60 ;  /* 0x00007610ff3c7816 */ /* 0x000fe4000000003c */
[----:B------:R-:W-:Y:S01]  /*0040*/  ELECT P5, URZ, PT ;  /* 0x0000000000ff782f */ /* 0x000fe200038a0000 */
[----:B------:R-:W4:Y:S01]  /*0050*/  LDCU.64 UR46, c[0x0][0x358] ;  /* 0x00006b00ff2e77ac */ /* 0x000f220008000a00 */
[----:B---3--:R-:W-:-:S04]  /*0060*/  UISETP.NE.U32.AND UP0, UPT, UR4, URZ, UPT ;  /* 0x000000ff0400728c */ /* 0x008fc8000bf05070 */
[----:B------:R-:W-:Y:S01]  /*0070*/  UISETP.NE.AND.EX UP0, UPT, UR5, URZ, UPT, UP0 ;  /* 0x000000ff0500728c */ /* 0x000fe2000bf05300 */
[----:B--2---:R-:W-:-:S05]  /*0080*/  SHF.R.U32.HI R65, RZ, 0x5, R70 ;  /* 0x00000005ff417819 */ /* 0x004fca0000011646 */
[----:B------:R-:W2:Y:S02]  /*0090*/  SHFL.IDX PT, R0, R65, RZ, 0x1f ;  /* 0x00001fff41007589 */ /* 0x000ea400000e0000 */
[----:B--2---:R-:W-:Y:S01]  /*00a0*/  R2UR UR8, R0 ;  /* 0x00000000000872ca */ /* 0x004fe200000e0000 */
[----:B-1--4-:R-:W-:-:S14]  /*00b0*/  BRA.U UP0, `(.L_x_0) ;  /* 0x00000001002c7547 */ /* 0x012fdc000b800000 */
[----:B------:R-:W1:Y:S02]  /*00c0*/  LDCU.64 UR6, c[0x0][0x888] ;  /* 0x00011100ff0677ac */ /* 0x000e640008000a00 */
[----:B-1----:R-:W-:-:S04]  /*00d0*/  UISETP.NE.U32.AND UP0, UPT, UR6, URZ, UPT ;  /* 0x000000ff0600728c */ /* 0x002fc8000bf05070 */
[----:B------:R-:W-:-:S09]  /*00e0*/  UISETP.NE.AND.EX UP0, UPT, UR7, URZ, UPT, UP0 ;  /* 0x000000ff0700728c */ /* 0x000fd2000bf05300 */
[----:B------:R-:W-:Y:S05]  /*00f0*/  BRA.U !UP0, `(.L_x_1) ;  /* 0x0000000108107547 */ /* 0x000fea000b800000 */
[----:B------:R-:W1:Y:S02]  /*0100*/  LDC.64 R2, c[0x0][0x888] ;  /* 0x00022200ff027b82 */ /* 0x000e640000000a00 */
[----:B-1----:R1:W5:Y:S01]  /*0110*/  LDG.E R35, desc[UR46][R2.64] ;  /* 0x0000002e02237981 */ /* 0x002362000c1e1900 */
[----:B------:R-:W-:Y:S01]  /*0120*/  HFMA2 R60, -RZ, RZ, 0, 5.9604644775390625e-08 ;  /* 0x00000001ff3c7431 */ /* 0x000fe200000001ff */
[----:B------:R-:W-:Y:S05]  /*0130*/  BRA `(.L_x_0) ;  /* 0x00000000000c7947 */ /* 0x000fea0003800000 */
.L_x_1:
[----:B------:R-:W1:Y:S01]  /*0140*/  LDCU UR6, c[0x0][0x880] ;  /* 0x00011000ff0677ac */ /* 0x000e620008000800 */
[----:B------:R-:W-:Y:S01]  /*0150*/  HFMA2 R60, -RZ, RZ, 0, 5.9604644775390625e-08 ;  /* 0x00000001ff3c7431 */ /* 0x000fe200000001ff */
[----:B-1----:R-:W-:-:S07]  /*0160*/  MOV R35, UR6 ;  /* 0x0000000600237c02 */ /* 0x002fce0008000f00 */
.L_x_0:
[----:B------:R-:W2:Y:S02]  /*0170*/  LDCU.64 UR6, c[0x0][0x8b0] ;  /* 0x00011600ff0677ac */ /* 0x000ea40008000a00 */
[----:B--2---:R-:W-:-:S04]  /*0180*/  UISETP.NE.U32.AND UP0, UPT, UR6, URZ, UPT ;  /* 0x000000ff0600728c */ /* 0x004fc8000bf05070 */
[----:B------:R-:W-:-:S09]  /*0190*/  UISETP.NE.AND.EX UP0, UPT, UR7, URZ, UPT, UP0 ;  /* 0x000000ff0700728c */ /* 0x000fd2000bf05300 */
[----:B------:R-:W-:Y:S05]  /*01a0*/  BRA.U UP0, `(.L_x_2) ;  /* 0x0000000100247547 */ /* 0x000fea000b800000 */
[----:B------:R-:W2:Y:S02]  /*01b0*/  LDCU.64 UR6, c[0x0][0x8a8] ;  /* 0x00011500ff0677ac */ /* 0x000ea40008000a00 */
[----:B--2---:R-:W-:-:S04]  /*01c0*/  UISETP.NE.U32.AND UP0, UPT, UR6, URZ, UPT ;  /* 0x000000ff0600728c */ /* 0x004fc8000bf05070 */
[----:B------:R-:W-:-:S09]  /*01d0*/  UISETP.NE.AND.EX UP0, UPT, UR7, URZ, UPT, UP0 ;  /* 0x000000ff0700728c */ /* 0x000fd2000bf05300 */
[----:B------:R-:W-:Y:S05]  /*01e0*/  BRA.U !UP0, `(.L_x_3) ;  /* 0x00000001080c7547 */ /* 0x000fea000b800000 */
[----:B-1----:R-:W1:Y:S02]  /*01f0*/  LDC.64 R2, c[0x0][0x8a8] ;  /* 0x00022a00ff027b82 */ /* 0x002e640000000a00 */
[----:B-1----:R2:W5:Y:S01]  /*0200*/  LDG.E R33, desc[UR46][R2.64] ;  /* 0x0000002e02217981 */ /* 0x002562000c1e1900 */
[----:B------:R-:W-:Y:S05]  /*0210*/  BRA `(.L_x_2) ;  /* 0x0000000000087947 */ /* 0x000fea0003800000 */
.L_x_3:
[----:B------:R-:W2:Y:S02]  /*0220*/  LDCU UR6, c[0x0][0x8a0] ;  /* 0x00011400ff0677ac */ /* 0x000ea40008000800 */
[----:B--2---:R-:W-:Y:S02]  /*0230*/  MOV R33, UR6 ;  /* 0x0000000600217c02 */ /* 0x004fe40008000f00 */
.L_x_2:
[----:B------:R-:W-:Y:S01]  /*0240*/  IMAD.U32 R0, RZ, RZ, UR8 ;  /* 0x00000008ff007e24 */ /* 0x000fe2000f8e00ff */
[----:B------:R-:W-:Y:S04]  /*0250*/  BSSY.RECONVERGENT B0, `(.L_x_4) ;  /* 0x000000c000007945 */ /* 0x000fe80003800200 */
[C---:B------:R-:W-:Y:S02]  /*0260*/  ISETP.NE.OR P1, PT, R0.reuse, 0x1, !P5 ;  /* 0x000000010000780c */ /* 0x040fe40006f25670 */
[----:B------:R-:W-:-:S11]  /*0270*/  ISETP.NE.OR P0, PT, R0, 0x3, !P5 ;  /* 0x000000030000780c */ /* 0x000fd60006f05670 */
[----:B------:R-:W-:Y:S05]  /*0280*/  @P1 BRA `(.L_x_5) ;  /* 0x0000000000201947 */ /* 0x000fea0003800000 */
[----:B------:R-:W3:Y:S02]  /*0290*/  LDCU.64 UR6, c[0x0][0x348] ;  /* 0x00006900ff0677ac */ /* 0x000ee40008000a00 */
[----:B---3--:R-:W-:Y:S02]  /*02a0*/  UIADD3 UR10, UP1, UPT, UR6, 0x80, URZ ;  /* 0x00000080060a7890 */ /* 0x008fe4000ff3e0ff */
[----:B------:R-:W-:Y:S02]  /*02b0*/  UIADD3 UR6, UP0, UPT, UR6, 0x180, URZ ;  /* 0x0000018006067890 */ /* 0x000fe4000ff1e0ff */
[----:B------:R-:W-:Y:S02]  /*02c0*/  UIADD3.X UR11, UPT, UPT, URZ, UR7, URZ, UP1, !UPT ;  /* 0x00000007ff0b7290 */ /* 0x000fe40008ffe4ff */
[----:B------:R-:W-:-:S07]  /*02d0*/  UIADD3.X UR7, UPT, UPT, URZ, UR7, URZ, UP0, !UPT ;  /* 0x00000007ff077290 */ /* 0x000fce00087fe4ff */
[----:B------:R3:W-:Y:S02]  /*02e0*/  UTMACCTL.PF [UR10] ;  /* 0x000000000a0079b9 */ /* 0x0007e40008040000 */
[----:B------:R3:W-:Y:S02]  /*02f0*/  UTMACCTL.PF [UR6] ;  /* 0x00000000060079b9 */ /* 0x0007e40008040000 */
[----:B---3--:R-:W-:Y:S01]  /*0300*/  NOP ;  /* 0x0000000000007918 */ /* 0x008fe20000000000 */
.L_x_5:
[----:B------:R-:W-:Y:S05]  /*0310*/  BSYNC.RECONVERGENT B0 ;  /* 0x0000000000007941 */ /* 0x000fea0003800200 */
.L_x_4:
[----:B------:R-:W-:Y:S04]  /*0320*/  BSSY.RECONVERGENT B0, `(.L_x_6) ;  /* 0x000000a000007945 */ /* 0x000fe80003800200 */
        /* <DEDUP_REMOVED lines=9> */
.L_x_7:
[----:B------:R-:W-:Y:S05]  /*03c0*/  BSYNC.RECONVERGENT B0 ;  /* 0x0000000000007941 */ /* 0x000fea0003800200 */
.L_x_6:
[----:B------:R-:W3:Y:S01]  /*03d0*/  LDCU.64 UR6, c[0x0][0x888] ;  /* 0x00011100ff0677ac */ /* 0x000ee20008000a00 */
[----:B------:R-:W-:Y:S02]  /*03e0*/  UISETP.EQ.U32.AND UP1, UPT, UR4, URZ, UPT ;  /* 0x000000ff0400728c */ /* 0x000fe4000bf22070 */
[----:B------:R-:W-:Y:S02]  /*03f0*/  UPLOP3.LUT UP2, UPT, UPT, UPT, UPT, 0x80, 0x8 ;  /* 0x000000000008789c */ /* 0x000fe40003f4f070 */
[----:B---3--:R-:W-:-:S04]  /*0400*/  UISETP.NE.U32.AND UP0, UPT, UR6, URZ, UPT ;  /* 0x000000ff0600728c */ /* 0x008fc8000bf05070 */
[----:B------:R-:W-:-:S04]  /*0410*/  UISETP.NE.AND.EX UP0, UPT, UR7, URZ, UPT, UP0 ;  /* 0x000000ff0700728c */ /* 0x000fc8000bf05300 */
[----:B------:R-:W-:-:S04]  /*0420*/  UISETP.EQ.OR.EX UP3, UPT, UR5, URZ, !UP0, UP1 ;  /* 0x000000ff0500728c */ /* 0x000fc8000c762710 */
[----:B------:R-:W-:-:S05]  /*0430*/  UP2UR UR53, UPR, URZ, 0x8 ;  /* 0x00000008ff357883 */ /* 0x000fca0008000000 */
[----:B------:R-:W-:Y:S07]  /*0440*/  BRA.U !UP3, `(.L_x_8) ;  /* 0x000000010b207547 */ /* 0x000fee000b800000 */
[----:B------:R-:W-:Y:S01]  /*0450*/  UISETP.NE.U32.AND UP2, UPT, UR4, URZ, UPT ;  /* 0x000000ff0400728c */ /* 0x000fe2000bf45070 */
[----:B-----5:R-:W-:Y:S01]  /*0460*/  FSETP.NEU.AND P0, PT, R35, RZ, PT ;  /* 0x000000ff2300720b */ /* 0x020fe20003f0d000 */
[----:B------:R-:W-:Y:S02]  /*0470*/  USEL UR4, URZ, 0xffffffff, UP0 ;  /* 0xffffffffff047887 */ /* 0x000fe40008000000 */
[----:B------:R-:W-:-:S10]  /*0480*/  UISETP.NE.AND.EX UP2, UPT, UR5, URZ, UPT, UP2 ;  /* 0x000000ff0500728c */ /* 0x000fd4000bf45320 */
[----:B------:R-:W-:Y:S01]  /*0490*/  VOTEU.ANY UP1, P0 ;  /* 0x0000000000ff7886 */ /* 0x000fe20000020100 */
[----:B------:R-:W-:-:S04]  /*04a0*/  @!UP2 USEL UR4, URZ, 0xffffffff, UP1 ;  /* 0xffffffffff04a887 */ /* 0x000fc80008800000 */
[----:B------:R-:W-:-:S04]  /*04b0*/  ULOP3.LUT UR4, UR4, 0x1, URZ, 0xc0, !UPT ;  /* 0x0000000104047892 */ /* 0x000fc8000f8ec0ff */
[----:B------:R-:W-:-:S11]  /*04c0*/  UISETP.NE.U32.AND UP2, UPT, UR4, 0x1, UPT ;  /* 0x000000010400788c */ /* 0x000fd6000bf45070 */
.L_x_8:
[----:B-12---:R-:W1:Y:S01]  /*04d0*/  SHFL.IDX PT, R2, R65, RZ, 0x1f ;  /* 0x00001fff41027589 */ /* 0x006e6200000e0000 */
[----:B------:R-:W-:-:S04]  /*04e0*/  UISETP.NE.AND UP1, UPT, UR8, 0x2, UPT ;  /* 0x000000020800788c */ /* 0x000fc8000bf25270 */
[----:B------:R-:W-:Y:S01]  /*04f0*/  USEL UR6, URZ, 0x1, UP1 ;  /* 0x00000001ff067887 */ /* 0x000fe20008800000 */
[----:B-1----:R-:W-:-:S13]  /*0500*/  ISETP.NE.AND P0, PT, R2, RZ, PT ;  /* 0x000000ff0200720c */ /* 0x002fda0003f05270 */
[----:B------:R-:W-:Y:S05]  /*0510*/  @P0 BRA `(.L_x_9) ;  /* 0x0000000400040947 */ /* 0x000fea0003800000 */
[----:B------:R-:W-:Y:S01]  /*0520*/  ELECT P0, URZ, PT ;  /* 0x0000000000ff782f */ /* 0x000fe20003800000 */
[----:B------:R-:W-:-:S12]  /*0530*/  BSSY.RECONVERGENT B0, `(.L_x_9) ;  /* 0x000003f000007945 */ /* 0x000fd80003800200 */
[----:B------:R-:W-:Y:S05]  /*0540*/  @!P0 BRA `(.L_x_10) ;  /* 0x0000000000f48947 */ /* 0x000fea0003800000 */
[----:B------:R-:W1:Y:S01]  /*0550*/  S2UR UR5, SR_CgaCtaId ;  /* 0x00000000000579c3 */ /* 0x000e620000008800 */
[----:B------:R-:W-:Y:S01]  /*0560*/  UMOV UR7, 0x400 ;  /* 0x0000040000077882 */ /* 0x000fe20000000000 */
[----:B------:R-:W-:Y:S02]  /*0570*/  UMOV UR4, 0x1 ;  /* 0x0000000100047882 */ /* 0x000fe40000000000 */
[----:B------:R-:W-:-:S04]  /*0580*/  UIADD3 UR10, UPT, UPT, -UR4, 0x100000, URZ ;  /* 0x00100000040a7890 */ /* 0x000fc8000fffe1ff */
[----:B------:R-:W-:Y:S02]  /*0590*/  USHF.L.U32 UR11, UR10, 0xb, URZ ;  /* 0x0000000b0a0b7899 */ /* 0x000fe400080006ff */
[----:B------:R-:W-:Y:S02]  /*05a0*/  USHF.L.U32 UR10, UR10, 0x1, URZ ;  /* 0x000000010a0a7899 */ /* 0x000fe400080006ff */
[----:B-1----:R-:W-:Y:S01]  /*05b0*/  ULEA UR5, UR5, UR7, 0x18 ;  /* 0x0000000705057291 */ /* 0x002fe2000f8ec0ff */
[----:B------:R-:W1:Y:S11]  /*05c0*/  FENCE.VIEW.ASYNC.S ;  /* 0x00000000000073c6 */ /* 0x000e760000000000 */
[----:B-1----:R1:W2:Y:S01]  /*05d0*/  SYNCS.EXCH.64 URZ, [UR5], UR10 ;  /* 0x0000000a05ff75b2 */ /* 0x0022a20008000100 */
[----:B------:R1:W3:Y:S01]  /*05e0*/  SYNCS.EXCH.64 URZ, [UR5+0xd0], UR10 ;  /* 0x0000d00a05ff75b2 */ /* 0x0002e20008000100 */
[----:B------:R1:W4:Y:S01]  /*05f0*/  SYNCS.EXCH.64 URZ, [UR5+0x8], UR10 ;  /* 0x0000080a05ff75b2 */ /* 0x0003220008000100 */
[----:B------:R1:W1:Y:S01]  /*0600*/  SYNCS.EXCH.64 URZ, [UR5+0xd8], UR10 ;  /* 0x0000d80a05ff75b2 */ /* 0x0002620008000100 */
        /* <DEDUP_REMOVED lines=48> */
[----:B--234-:R-:W-:Y:S01]  /*0910*/  NOP ;  /* 0x0000000000007918 */ /* 0x01cfe20000000000 */
.L_x_10:
[----:B-1----:R-:W-:Y:S05]  /*0920*/  BSYNC.RECONVERGENT B0 ;  /* 0x0000000000007941 */ /* 0x002fea0003800200 */
.L_x_9:
[----:B------:R-:W1:Y:S01]  /*0930*/  SHFL.IDX PT, R2, R65, RZ, 0x1f ;  /* 0x00001fff41027589 */ /* 0x000e6200000e0000 */
[----:B------:R-:W-:Y:S01]  /*0940*/  NOP ;  /* 0x0000000000007918 */ /* 0x000fe20000000000 */
[----:B-1----:R-:W-:-:S13]  /*0950*/  ISETP.NE.AND P0, PT, R2, 0x1, PT ;  /* 0x000000010200780c */ /* 0x002fda0003f05270 */
[----:B------:R-:W-:Y:S05]  /*0960*/  @P0 BRA `(.L_x_11) ;  /* 0x0000000000500947 */ /* 0x000fea0003800000 */
[----:B------:R-:W1:Y:S01]  /*0970*/  S2UR UR7, SR_CgaCtaId ;  /* 0x00000000000779c3 */ /* 0x000e620000008800 */
[----:B------:R-:W-:Y:S01]  /*0980*/  UMOV UR9, 0x400 ;  /* 0x0000040000097882 */ /* 0x000fe20000000000 */
[----:B------:R-:W-:Y:S01]  /*0990*/  UMOV UR5, 0x20 ;  /* 0x0000002000057882 */ /* 0x000fe20000000000 */
[----:B------:R-:W-:Y:S01]  /*09a0*/  UMOV UR4, 0x80 ;  /* 0x0000008000047882 */ /* 0x000fe20000000000 */
[----:B------:R-:W-:-:S04]  /*09b0*/  UIADD3 UR10, UPT, UPT, -UR5, 0x100000, URZ ;  /* 0x00100000050a7890 */ /* 0x000fc8000fffe1ff */
[----:B------:R-:W-:Y:S02]  /*09c0*/  USHF.L.U32 UR11, UR10, 0xb, URZ ;  /* 0x0000000b0a0b7899 */ /* 0x000fe400080006ff */
[----:B------:R-:W-:Y:S02]  /*09d0*/  USHF.L.U32 UR10, UR10, 0x1, URZ ;  /* 0x000000010a0a7899 */ /* 0x000fe400080006ff */
[----:B------:R-:W-:-:S04]  /*09e0*/  UIADD3 UR4, UPT, UPT, -UR4, 0x100000, URZ ;  /* 0x0010000004047890 */ /* 0x000fc8000fffe1ff */
[----:B------:R-:W-:Y:S02]  /*09f0*/  USHF.L.U32 UR5, UR4, 0xb, URZ ;  /* 0x0000000b04057899 */ /* 0x000fe400080006ff */
[----:B------:R-:W-:Y:S01]  /*0a00*/  USHF.L.U32 UR4, UR4, 0x1, URZ ;  /* 0x0000000104047899 */ /* 0x000fe200080006ff */
[----:B------:R-:W-:Y:S01]  /*0a10*/  ELECT P0, URZ, PT ;  /* 0x0000000000ff782f */ /* 0x000fe20003800000 */
[----:B-1----:R-:W-:Y:S01]  /*0a20*/  ULEA UR7, UR7, UR9, 0x18 ;  /* 0x0000000907077291 */ /* 0x002fe2000f8ec0ff */
[----:B------:R-:W1:Y:S11]  /*0a30*/  FENCE.VIEW.ASYNC.S ;  /* 0x00000000000073c6 */ /* 0x000e760000000000 */
[----:B-1----:R1:W2:Y:S01]  /*0a40*/  SYNCS.EXCH.64 URZ, [UR7+0x1a0], UR10 ;  /* 0x0001a00a07ff75b2 */ /* 0x0022a20008000100 */
[----:B------:R1:W3:Y:S01]  /*0a50*/  SYNCS.EXCH.64 URZ, [UR7+0x1b8], UR4 ;  /* 0x0001b80407ff75b2 */ /* 0x0002e20008000100 */
[----:B------:R1:W4:Y:S01]  /*0a60*/  SYNCS.EXCH.64 URZ, [UR7+0x1a8], UR10 ;  /* 0x0001a80a07ff75b2 */ /* 0x0003220008000100 */
[----:B------:R1:W1:Y:S01]  /*0a70*/  SYNCS.EXCH.64 URZ, [UR7+0x1c0], UR4 ;  /* 0x0001c00407ff75b2 */ /* 0x0002620008000100 */
[----:B------:R1:W1:Y:S01]  /*0a80*/  SYNCS.EXCH.64 URZ, [UR7+0x1b0], UR10 ;  /* 0x0001b00a07ff75b2 */ /* 0x0002620008000100 */
[----:B------:R1:W1:Y:S01]  /*0a90*/  SYNCS.EXCH.64 URZ, [UR7+0x1c8], UR4 ;  /* 0x0001c80407ff75b2 */ /* 0x0002620008000100 */
[----:B------:R-:W-:Y:S01]  /*0aa0*/  NOP ;  /* 0x0000000000007918 */ /* 0x000fe20000000000 */
.L_x_11:
[----:B------:R-:W2:Y:S01]  /*0ab0*/  SHFL.IDX PT, R2, R65, RZ, 0x1f ;  /* 0x00001fff41027589 */ /* 0x000ea200000e0000 */
[----:B------:R-:W-:Y:S01]  /*0ac0*/  NOP ;  /* 0x0000000000007918 */ /* 0x000fe20000000000 */
[----:B--2---:R-:W-:-:S13]  /*0ad0*/  ISETP.NE.AND P0, PT, R2, 0x3, PT ;  /* 0x000000030200780c */ /* 0x004fda0003f05270 */
[----:B------:R-:W-:Y:S05]  /*0ae0*/  @P0 BRA `(.L_x_12) ;  /* 0x0000000000300947 */ /* 0x000fea0003800000 */
[----:B-1----:R-:W1:Y:S01]  /*0af0*/  S2UR UR5, SR_CgaCtaId ;  /* 0x00000000000579c3 */ /* 0x002e620000008800 */
[----:B------:R-:W-:Y:S01]  /*0b00*/  UMOV UR7, 0x400 ;  /* 0x0000040000077882 */ /* 0x000fe20000000000 */
[----:B------:R-:W-:Y:S01]  /*0b10*/  UMOV UR4, 0x20 ;  /* 0x0000002000047882 */ /* 0x000fe20000000000 */
[----:B------:R-:W-:Y:S01]  /*0b20*/  ELECT P0, URZ, PT ;  /* 0x0000000000ff782f */ /* 0x000fe20003800000 */
[----:B------:R-:W-:-:S04]  /*0b30*/  UIADD3 UR10, UPT, UPT, -UR4, 0x100000, URZ ;  /* 0x00100000040a7890 */ /* 0x000fc8000fffe1ff */
[----:B------:R-:W-:Y:S02]  /*0b40*/  USHF.L.U32 UR11, UR10, 0xb, URZ ;  /* 0x0000000b0a0b7899 */ /* 0x000fe400080006ff */
[----:B------:R-:W-:Y:S02]  /*0b50*/  USHF.L.U32 UR10, UR10, 0x1, URZ ;  /* 0x000000010a0a7899 */ /* 0x000fe400080006ff */
[----:B-1----:R-:W-:Y:S01]  /*0b60*/  ULEA UR5, UR5, UR7, 0x18 ;  /* 0x0000000705057291 */ /* 0x002fe2000f8ec0ff */
[----:B------:R-:W1:Y:S11]  /*0b70*/  FENCE.VIEW.ASYNC.S ;  /* 0x00000000000073c6 */ /* 0x000e760000000000 */
[----:B-1----:R2:W1:Y:S01]  /*0b80*/  SYNCS.EXCH.64 URZ, [UR5+0x1d0], UR10 ;  /* 0x0001d00a05ff75b2 */ /* 0x0024620008000100 */
[----:B------:R2:W1:Y:S02]  /*0b90*/  SYNCS.EXCH.64 URZ, [UR5+0x1d8], UR10 ;  /* 0x0001d80a05ff75b2 */ /* 0x0004640008000100 */
[----:B--2---:R-:W-:Y:S01]  /*0ba0*/  NOP ;  /* 0x0000000000007918 */ /* 0x004fe20000000000 */
.L_x_12:
[----:B------:R-:W2:Y:S01]  /*0bb0*/  SHFL.IDX PT, R2, R65, RZ, 0x1f ;  /* 0x00001fff41027589 */ /* 0x000ea200000e0000 */
[----:B------:R-:W-:Y:S01]  /*0bc0*/  NOP ;  /* 0x0000000000007918 */ /* 0x000fe20000000000 */
[----:B--2---:R-:W-:-:S13]  /*0bd0*/  ISETP.NE.AND P0, PT, R2, 0x4, PT ;  /* 0x000000040200780c */ /* 0x004fda0003f05270 */
[----:B------:R-:W-:Y:S05]  /*0be0*/  @P0 BRA `(.L_x_13) ;  /* 0x00000000004c0947 */ /* 0x000fea0003800000 */
[----:B-1----:R-:W1:Y:S01]  /*0bf0*/  S2UR UR5, SR_CgaCtaId ;  /* 0x00000000000579c3 */ /* 0x002e620000008800 */
[----:B------:R-:W-:Y:S01]  /*0c00*/  UMOV UR9, 0x100 ;  /* 0x0000010000097882 */ /* 0x000fe20000000000 */
[----:B------:R-:W-:Y:S01]  /*0c10*/  UMOV UR7, 0x400 ;  /* 0x0000040000077882 */ /* 0x000fe20000000000 */
[----:B------:R-:W-:Y:S01]  /*0c20*/  USEL UR9, UR9, 0xe0, UP2 ;  /* 0x000000e009097887 */ /* 0x000fe20009000000 */
[----:B------:R-:W-:Y:S01]  /*0c30*/  UMOV UR4, 0x1 ;  /* 0x0000000100047882 */ /* 0x000fe20000000000 */
[----:B------:R-:W-:Y:S01]  /*0c40*/  ELECT P0, URZ, PT ;  /* 0x0000000000ff782f */ /* 0x000fe20003800000 */
[----:B------:R-:W-:-:S04]  /*0c50*/  UIADD3 UR10, UPT, UPT, -UR4, 0x100000, URZ ;  /* 0x00100000040a7890 */ /* 0x000fc8000fffe1ff */
[----:B------:R-:W-:Y:S02]  /*0c60*/  USHF.L.U32 UR11, UR10, 0xb, URZ ;  /* 0x0000000b0a0b7899 */ /* 0x000fe400080006ff */
[----:B------:R-:W-:Y:S02]  /*0c70*/  USHF.L.U32 UR10, UR10, 0x1, URZ ;  /* 0x000000010a0a7899 */ /* 0x000fe400080006ff */
[----:B------:R-:W-:-:S04]  /*0c80*/  UIADD3 UR12, UPT, UPT, -UR9, 0x100000, URZ ;  /* 0x00100000090c7890 */ /* 0x000fc8000fffe1ff */
[----:B------:R-:W-:Y:S02]  /*0c90*/  USHF.L.U32 UR13, UR12, 0xb, URZ ;  /* 0x0000000b0c0d7899 */ /* 0x000fe400080006ff */
[----:B------:R-:W-:Y:S02]  /*0ca0*/  USHF.L.U32 UR12, UR12, 0x1, URZ ;  /* 0x000000010c0c7899 */ /* 0x000fe400080006ff */
[----:B-1----:R-:W-:Y:S01]  /*0cb0*/  ULEA UR5, UR5, UR7, 0x18 ;  /* 0x0000000705057291 */ /* 0x002fe2000f8ec0ff */
[----:B------:R-:W1:Y:S11]  /*0cc0*/  FENCE.VIEW.ASYNC.S ;  /* 0x00000000000073c6 */ /* 0x000e760000000000 */
[----:B-1----:R2:W1:Y:S01]  /*0cd0*/  SYNCS.EXCH.64 URZ, [UR5+0x1e0], UR10 ;  /* 0x0001e00a05ff75b2 */ /* 0x0024620008000100 */
[----:B------:R2:W1:Y:S01]  /*0ce0*/  SYNCS.EXCH.64 URZ, [UR5+0x1f0], UR12 ;  /* 0x0001f00c05ff75b2 */ /* 0x0004620008000100 */
[----:B------:R2:W1:Y:S01]  /*0cf0*/  SYNCS.EXCH.64 URZ, [UR5+0x1e8], UR10 ;  /* 0x0001e80a05ff75b2 */ /* 0x0004620008000100 */
[----:B------:R2:W1:Y:S02]  /*0d00*/  SYNCS.EXCH.64 URZ, [UR5+0x1f8], UR12 ;  /* 0x0001f80c05ff75b2 */ /* 0x0004640008000100 */
[----:B--2---:R-:W-:Y:S01]  /*0d10*/  NOP ;  /* 0x0000000000007918 */ /* 0x004fe20000000000 */
.L_x_13:
[----:B------:R-:W2:Y:S01]  /*0d20*/  SHFL.IDX PT, R2, R65, RZ, 0x1f ;  /* 0x00001fff41027589 */ /* 0x000ea200000e0000 */
[----:B------:R-:W-:Y:S01]  /*0d30*/  NOP ;  /* 0x0000000000007918 */ /* 0x000fe20000000000 */
[----:B--2---:R-:W-:-:S13]  /*0d40*/  ISETP.NE.AND P0, PT, R2, 0x5, PT ;  /* 0x000000050200780c */ /* 0x004fda0003f05270 */
[----:B------:R-:W-:Y:S05]  /*0d50*/  @P0 BRA `(.L_x_14) ;  /* 0x0000000000580947 */ /* 0x000fea0003800000 */
[----:B-1----:R-:W1:Y:S01]  /*0d60*/  S2UR UR7, SR_CgaCtaId ;  /* 0x00000000000779c3 */ /* 0x002e620000008800 */
        /* <DEDUP_REMOVED lines=12> */
[----:B-1----:R2:W1:Y:S01]  /*0e30*/  SYNCS.EXCH.64 URZ, [UR7+0x200], UR10 ;  /* 0x0002000a07ff75b2 */ /* 0x0024620008000100 */
[----:B------:R2:W1:Y:S01]  /*0e40*/  SYNCS.EXCH.64 URZ, [UR7+0x220], UR4 ;  /* 0x0002200407ff75b2 */ /* 0x0004620008000100 */
[----:B------:R2:W1:Y:S01]  /*0e50*/  SYNCS.EXCH.64 URZ, [UR7+0x208], UR10 ;  /* 0x0002080a07ff75b2 */ /* 0x0004620008000100 */
[----:B------:R2:W1:Y:S01]  /*0e60*/  SYNCS.EXCH.64 URZ, [UR7+0x228], UR4 ;  /* 0x0002280407ff75b2 */ /* 0x0004620008000100 */
[----:B------:R2:W1:Y:S01]  /*0e70*/  SYNCS.EXCH.64 URZ, [UR7+0x210], UR10 ;  /* 0x0002100a07ff75b2 */ /* 0x0004620008000100 */
[----:B------:R2:W1:Y:S01]  /*0e80*/  SYNCS.EXCH.64 URZ, [UR7+0x230], UR4 ;  /* 0x0002300407ff75b2 */ /* 0x0004620008000100 */
[----:B------:R2:W1:Y:S01]  /*0e90*/  SYNCS.EXCH.64 URZ, [UR7+0x218], UR10 ;  /* 0x0002180a07ff75b2 */ /* 0x0004620008000100 */
[----:B------:R2:W1:Y:S02]  /*0ea0*/  SYNCS.EXCH.64 URZ, [UR7+0x238], UR4 ;  /* 0x0002380407ff75b2 */ /* 0x0004640008000100 */
[----:B--2---:R-:W-:Y:S01]  /*0eb0*/  NOP ;  /* 0x0000000000007918 */ /* 0x004fe20000000000 */
.L_x_14:
        /* <DEDUP_REMOVED lines=18> */
.L_x_15:
[----:B-1----:R-:W1:Y:S01]  /*0fe0*/  S2UR UR5, SR_CTAID.X ;  /* 0x00000000000579c3 */ /* 0x002e620000002500 */
[----:B------:R-:W-:-:S05]  /*0ff0*/  CS2R.32 R59, SR_CgaSize ;  /* 0x00000000003b7805 */ /* 0x000fca0000008a00 */
[----:B------:R-:W-:-:S05]  /*1000*/  IMAD R59, R59, -0xa0, RZ ;  /* 0xffffff603b3b7824 */ /* 0x000fca00078e02ff */
[----:B------:R-:W-:-:S14]  /*1010*/  R2UR UR9, R59 ;  /* 0x000000003b0972ca */ /* 0x000fdc00000e0000 */
[----:B------:R-:W2:Y:S01]  /*1020*/  LDCU UR9, c[0x0][UR9+0x2b0] ;  /* 0x00005600090977ac */ /* 0x000ea20008000800 */
[----:B------:R-:W-:Y:S01]  /*1030*/  NOP ;  /* 0x0000000000007918 */ /* 0x000fe20000000000 */
[----:B------:R-:W-:-:S05]  /*1040*/  CS2R.32 R59, SR_CgaSize ;  /* 0x00000000003b7805 */ /* 0x000fca0000008a00 */
[----:B------:R-:W-:-:S05]  /*1050*/  IMAD R59, R59, -0xa0, RZ ;  /* 0xffffff603b3b7824 */ /* 0x000fca00078e02ff */
[----:B------:R-:W-:-:S14]  /*1060*/  R2UR UR7, R59 ;  /* 0x000000003b0772ca */ /* 0x000fdc00000e0000 */
[----:B------:R-:W3:Y:S01]  /*1070*/  LDCU UR7, c[0x0][UR7+0x2b4] ;  /* 0x00005680070777ac */ /* 0x000ee20008000800 */
[----:B------:R-:W4:Y:S08]  /*1080*/  S2UR UR4, SR_CTAID.Y ;  /* 0x00000000000479c3 */ /* 0x000f300000002600 */
[----:B------:R-:W3:Y:S01]  /*1090*/  LDC R10, c[0x0][0xb24] ;  /* 0x0002c900ff0a7b82 */ /* 0x000ee20000000800 */
[----:B-1----:R-:W-:-:S02]  /*10a0*/  I2FP.F32.U32 R59, UR5 ;  /* 0x00000005003b7c45 */ /* 0x002fc40008201000 */
[----:B------:R-:W-:-:S05]  /*10b0*/  CS2R.32 R3, SR_CgaSize ;  /* 0x0000000000037805 */ /* 0x000fca0000008a00 */
[----:B------:R-:W-:-:S06]  /*10c0*/  IMAD R3, R3, -0xa0, RZ ;  /* 0xffffff6003037824 */ /* 0x000fcc00078e02ff */
[----:B------:R-:W1:Y:S01]  /*10d0*/  LDC R3, c[0x0][R3+0x2a0] ;  /* 0x0000a80003037b82 */ /* 0x000e620000000800 */
[----:B------:R-:W-:Y:S01]  /*10e0*/  MOV R21, UR5 ;  /* 0x0000000500157c02 */ /* 0x000fe20008000f00 */
[----:B--2---:R-:W-:Y:S01]  /*10f0*/  FMUL R59, R59, UR9 ;  /* 0x000000093b3b7c20 */ /* 0x004fe20008400000 */
[----:B----4-:R-:W-:Y:S02]  /*1100*/  I2FP.F32.U32 R58, UR4 ;  /* 0x00000004003a7c45 */ /* 0x010fe40008201000 */
[----:B------:R-:W-:-:S05]  /*1110*/  CS2R.32 R2, SR_CgaSize ;  /* 0x0000000000027805 */ /* 0x000fca0000008a00 */
[----:B------:R-:W-:-:S06]  /*1120*/  IMAD R2, R2, -0xa0, RZ ;  /* 0xffffff6002027824 */ /* 0x000fcc00078e02ff */
[----:B------:R-:W2:Y:S01]  /*1130*/  LDC R2, c[0x0][R2+0x2a4] ;  /* 0x0000a90002027b82 */ /* 0x000ea20000000800 */
[----:B------:R-:W-:Y:S01]  /*1140*/  MOV R20, UR4 ;  /* 0x0000000400147c02 */ /* 0x000fe20008000f00 */
[----:B------:R-:W4:Y:S01]  /*1150*/  F2I.U32.TRUNC.NTZ R59, R59 ;  /* 0x0000003b003b7305 */ /* 0x000f22000020f000 */
[----:B---3--:R-:W-:-:S05]  /*1160*/  FMUL R58, R58, UR7 ;  /* 0x000000073a3a7c20 */ /* 0x008fca0008400000 */
[----:B------:R-:W-:Y:S01]  /*1170*/  BAR.SYNC.DEFER_BLOCKING 0x0 ;  /* 0x0000000000007b1d */ /* 0x000fe20000010000 */
[----:B------:R-:W-:-:S05]  /*1180*/  ISETP.GE.AND P0, PT, R10, 0x1, PT ;  /* 0x000000010a00780c */ /* 0x000fca0003f06270 */
[----:B------:R-:W3:Y:S02]  /*1190*/  F2I.U32.TRUNC.NTZ R58, R58 ;  /* 0x0000003a003a7305 */ /* 0x000ee4000020f000 */
[----:B------:R-:W2:Y:S01]  /*11a0*/  S2UR UR36, SR_CTAID.Z ;  /* 0x00000000002479c3 */ /* 0x000ea20000002700 */
[----:B----4-:R-:W-:-:S05]  /*11b0*/  IADD3 R59, PT, PT, -R59, RZ, RZ ;  /* 0x000000ff3b3b7210 */ /* 0x010fca0007ffe1ff */
[----:B-1----:R-:W-:Y:S01]  /*11c0*/  IMAD R59, R3, R59, UR5 ;  /* 0x00000005033b7e24 */ /* 0x002fe2000f8e023b */
[----:B---3--:R-:W-:-:S05]  /*11d0*/  IADD3 R58, PT, PT, -R58, RZ, RZ ;  /* 0x000000ff3a3a7210 */ /* 0x008fca0007ffe1ff */
[----:B--2---:R-:W-:Y:S01]  /*11e0*/  IMAD R58, R2, R58, UR4 ;  /* 0x00000004023a7e24 */ /* 0x004fe2000f8e023a */
[----:B------:R-:W-:Y:S06]  /*11f0*/  @!P0 BRA `(.L_x_16) ;  /* 0x0000000000b88947 */ /* 0x000fec0003800000 */
[----:B------:R-:W1:Y:S01]  /*1200*/  LDC.64 R4, c[0x0][0xb18] ;  /* 0x0002c600ff047b82 */ /* 0x000e620000000a00 */
[----:B------:R-:W-:-:S07]  /*1210*/  ISETP.NE.AND P0, PT, R10, 0x1, PT ;  /* 0x000000010a00780c */ /* 0x000fce0003f05270 */
[----:B------:R-:W2:Y:S08]  /*1220*/  LDC R9, c[0x0][0xb0c] ;  /* 0x0002c300ff097b82 */ /* 0x000eb00000000800 */
[----:B------:R-:W3:Y:S08]  /*1230*/  LDC R12, c[0x0][0x370] ;  /* 0x0000dc00ff0c7b82 */ /* 0x000ef00000000800 */
[----:B------:R-:W4:Y:S01]  /*1240*/  LDC R11, c[0x0][0x374] ;  /* 0x0000dd00ff0b7b82 */ /* 0x000f220000000800 */
[----:B-1----:R-:W-:-:S07]  /*1250*/  ISETP.NE.AND P1, PT, R4, 0x1, PT ;  /* 0x000000010400780c */ /* 0x002fce0003f25270 */
[----:B------:R-:W3:Y:S01]  /*1260*/  LDC.64 R6, c[0x0][0xb10] ;  /* 0x0002c400ff067b82 */ /* 0x000ee20000000a00 */
[----:B--2---:R-:W-:-:S07]  /*1270*/  ISETP.NE.AND P2, PT, R9, 0x1, PT ;  /* 0x000000010900780c */ /* 0x004fce0003f45270 */
[----:B------:R-:W1:Y:S08]  /*1280*/  LDC R8, c[0x0][0xb20] ;  /* 0x0002c800ff087b82 */ /* 0x000e700000000800 */
[----:B------:R-:W2:Y:S01]  /*1290*/  LDC.64 R2, c[0x0][0xb28] ;  /* 0x0002ca00ff027b82 */ /* 0x000ea20000000a00 */
[----:B----4-:R-:W-:-:S04]  /*12a0*/  IMAD.HI.U32 R13, R11, R5, RZ ;  /* 0x000000050b0d7227 */ /* 0x010fc800078e00ff */
[----:B------:R-:W-:-:S04]  /*12b0*/  IMAD.HI.U32 R5, R20, R5, RZ ;  /* 0x0000000514057227 */ /* 0x000fc800078e00ff */
[----:B---3--:R-:W-:-:S05]  /*12c0*/  IMAD.HI.U32 R14, R12, R6, RZ ;  /* 0x000000060c0e7227 */ /* 0x008fca00078e00ff */
[-C--:B------:R-:W-:Y:S01]  /*12d0*/  @P2 SHF.R.U32.HI R12, RZ, R7.reuse, R14 ;  /* 0x00000007ff0c2219 */ /* 0x080fe2000001160e */
[----:B------:R-:W-:Y:S01]  /*12e0*/  IMAD.HI.U32 R14, R21, R6, RZ ;  /* 0x00000006150e7227 */ /* 0x000fe200078e00ff */
[-C--:B-1----:R-:W-:Y:S02]  /*12f0*/  @P1 SHF.R.U32.HI R11, RZ, R8.reuse, R13 ;  /* 0x00000008ff0b1219 */ /* 0x082fe4000001160d */
[----:B------:R-:W-:Y:S02]  /*1300*/  SHF.R.U32.HI R5, RZ, R8, R5 ;  /* 0x00000008ff057219 */ /* 0x000fe40000011605 */
[----:B------:R-:W-:Y:S02]  /*1310*/  SHF.R.U32.HI R14, RZ, R7, R14 ;  /* 0x00000007ff0e7219 */ /* 0x000fe4000001160e */
[----:B------:R-:W-:Y:S01]  /*1320*/  SEL R5, R20, R5, !P1 ;  /* 0x0000000514057207 */ /* 0x000fe20004800000 */
[----:B--2---:R-:W-:Y:S01]  /*1330*/  IMAD.HI.U32 R13, R11, R2, RZ ;  /* 0x000000020b0d7227 */ /* 0x004fe200078e00ff */
[----:B------:R-:W-:-:S03]  /*1340*/  SEL R14, R21, R14, !P2 ;  /* 0x0000000e150e7207 */ /* 0x000fc60005000000 */
[----:B------:R-:W-:Y:S01]  /*1350*/  IMAD.HI.U32 R6, R12, R2, RZ ;  /* 0x000000020c067227 */ /* 0x000fe200078e00ff */
[----:B------:R-:W-:-:S04]  /*1360*/  @P0 SHF.R.U32.HI R11, RZ, R3, R13 ;  /* 0x00000003ff0b0219 */ /* 0x000fc8000001160d */
[----:B------:R-:W-:Y:S01]  /*1370*/  @P0 SHF.R.U32.HI R12, RZ, R3, R6 ;  /* 0x00000003ff0c0219 */ /* 0x000fe20000011606 */
[----:B------:R-:W-:-:S04]  /*1380*/  IMAD R11, R11, R10, RZ ;  /* 0x0000000a0b0b7224 */ /* 0x000fc800078e02ff */
[----:B------:R-:W-:Y:S01]  /*1390*/  IMAD R6, R12, R10, RZ ;  /* 0x0000000a0c067224 */ /* 0x000fe200078e02ff */
[----:B------:R-:W-:-:S04]  /*13a0*/  ISETP.GE.AND P1, PT, R5, R11, PT ;  /* 0x0000000b0500720c */ /* 0x000fc80003f26270 */
[----:B------:R-:W-:Y:S01]  /*13b0*/  ISETP.GE.OR P1, PT, R14, R6, P1 ;  /* 0x000000060e00720c */ /* 0x000fe20000f26670 */
[----:B------:R-:W-:-:S05]  /*13c0*/  IMAD.HI.U32 R6, R5, R2, RZ ;  /* 0x0000000205067227 */ /* 0x000fca00078e00ff */
[----:B------:R-:W-:-:S04]  /*13d0*/  SHF.R.U32.HI R6, RZ, R3, R6 ;  /* 0x00000003ff067219 */ /* 0x000fc80000011606 */
[----:B------:R-:W-:-:S03]  /*13e0*/  SEL R6, R5, R6, !P0 ;  /* 0x0000000605067207 */ /* 0x000fc60004000000 */
[----:B------:R-:W-:Y:S01]  /*13f0*/  @!P1 IMAD.HI.U32 R7, R14, R2, RZ ;  /* 0x000000020e079227 */ /* 0x000fe200078e00ff */
[----:B------:R-:W-:-:S04]  /*1400*/  IADD3 R2, PT, PT, -R6, RZ, RZ ;  /* 0x000000ff06027210 */ /* 0x000fc80007ffe1ff */
[----:B------:R-:W-:Y:S01]  /*1410*/  @!P1 SHF.R.U32.HI R3, RZ, R3, R7 ;  /* 0x00000003ff039219 */ /* 0x000fe20000011607 */
[----:B------:R-:W-:Y:S01]  /*1420*/  IMAD R2, R10, R2, R5 ;  /* 0x000000020a027224 */ /* 0x000fe200078e0205 */
[----:B------:R-:W-:Y:S02]  /*1430*/  IADD3 R7, PT, PT, -R5, RZ, RZ ;  /* 0x000000ff05077210 */ /* 0x000fe40007ffe1ff */
[----:B------:R-:W-:-:S03]  /*1440*/  @!P1 SEL R3, R14, R3, !P0 ;  /* 0x000000030e039207 */ /* 0x000fc60004000000 */
[----:B------:R-:W-:Y:S02]  /*1450*/  IMAD R7, R4, R7, R20 ;  /* 0x0000000704077224 */ /* 0x000fe400078e0214 */
[--C-:B------:R-:W-:Y:S02]  /*1460*/  @!P1 IMAD.IADD R6, R6, 0x1, -R3.reuse ;  /* 0x0000000106069824 */ /* 0x100fe400078e0a03 */
[----:B------:R-:W-:Y:S01]  /*1470*/  @!P1 IMAD R3, R2, R12, R3 ;  /* 0x0000000c02039224 */ /* 0x000fe200078e0203 */
[----:B------:R-:W-:Y:S01]  /*1480*/  IADD3 R2, PT, PT, -R14, RZ, RZ ;  /* 0x000000ff0e027210 */ /* 0x000fe20007ffe1ff */
[----:B------:R-:W-:Y:S02]  /*1490*/  @!P1 IMAD R5, R6, R10, R14 ;  /* 0x0000000a06059224 */ /* 0x000fe400078e020e */
[----:B------:R-:W-:Y:S02]  /*14a0*/  @!P1 IMAD.MOV.U32 R14, RZ, RZ, R3 ;  /* 0x000000ffff0e9224 */ /* 0x000fe400078e0003 */
[----:B------:R-:W-:-:S02]  /*14b0*/  IMAD R2, R9, R2, R21 ;  /* 0x0000000209027224 */ /* 0x000fc400078e0215 */
[----:B------:R-:W-:Y:S02]  /*14c0*/  IMAD R20, R5, R4, R7 ;  /* 0x0000000405147224 */ /* 0x000fe400078e0207 */
[----:B------:R-:W-:Y:S02]  /*14d0*/  IMAD R21, R14, R9, R2 ;  /* 0x000000090e157224 */ /* 0x000fe400078e0202 */
.L_x_16:
[----:B------:R-:W1:Y:S01]  /*14e0*/  LDCU UR4, c[0x0][0xb30] ;  /* 0x00016600ff0477ac */ /* 0x000e620008000800 */
[----:B------:R-:W2:Y:S08]  /*14f0*/  S2UR UR37, SR_CgaCtaId ;  /* 0x00000000002579c3 */ /* 0x000eb00000008800 */
[----:B------:R-:W3:Y:S01]  /*1500*/  LDC R26, c[0x0][0xb24] ;  /* 0x0002c900ff1a7b82 */ /* 0x000ee20000000800 */
[----:B-1----:R-:W-:-:S09]  /*1510*/  UISETP.NE.AND UP1, UPT, UR4, 0x1, UPT ;  /* 0x000000010400788c */ /* 0x002fd2000bf25270 */
[----:B--2---:R-:W-:Y:S05]  /*1520*/  BRA.U UP1, `(.L_x_17) ;  /* 0x0000000101407547 */ /* 0x004fea000b800000 */
[----:B------:R-:W1:Y:S08]  /*1530*/  LDC.64 R4, c[0x0][0xb10] ;  /* 0x0002c400ff047b82 */ /* 0x000e700000000a00 */
[----:B------:R-:W2:Y:S08]  /*1540*/  LDC.64 R2, c[0x0][0xb18] ;  /* 0x0002c600ff027b82 */ /* 0x000eb00000000a00 */
[----:B------:R-:W4:Y:S08]  /*1550*/  LDC R6, c[0x0][0xb20] ;  /* 0x0002c800ff067b82 */ /* 0x000f300000000800 */
[----:B------:R-:W3:Y:S01]  /*1560*/  LDC R7, c[0x0][0xb0c] ;  /* 0x0002c300ff077b82 */ /* 0x000ee20000000800 */
[----:B-1----:R-:W-:-:S05]  /*1570*/  IMAD.HI.U32 R4, R21, R4, RZ ;  /* 0x0000000415047227 */ /* 0x002fca00078e00ff */
[----:B------:R-:W-:Y:S01]  /*1580*/  SHF.R.U32.HI R4, RZ, R5, R4 ;  /* 0x00000005ff047219 */ /* 0x000fe20000011604 */
[----:B--2---:R-:W-:Y:S01]  /*1590*/  IMAD.HI.U32 R3, R20, R3, RZ ;  /* 0x0000000314037227 */ /* 0x004fe200078e00ff */
[----:B------:R-:W-:-:S04]  /*15a0*/  ISETP.NE.AND P0, PT, R2, 0x1, PT ;  /* 0x000000010200780c */ /* 0x000fc80003f05270 */
[----:B----4-:R-:W-:-:S04]  /*15b0*/  SHF.R.U32.HI R3, RZ, R6, R3 ;  /* 0x00000006ff037219 */ /* 0x010fc80000011603 */
[----:B------:R-:W-:Y:S02]  /*15c0*/  SEL R3, R20, R3, !P0 ;  /* 0x0000000314037207 */ /* 0x000fe40004000000 */
[----:B---3--:R-:W-:-:S04]  /*15d0*/  ISETP.NE.AND P1, PT, R7, 0x1, PT ;  /* 0x000000010700780c */ /* 0x008fc80003f25270 */
[----:B------:R-:W-:-:S05]  /*15e0*/  SEL R4, R21, R4, !P1 ;  /* 0x0000000415047207 */ /* 0x000fca0004800000 */
[----:B------:R-:W-:Y:S02]  /*15f0*/  IMAD.IADD R5, R3, 0x1, -R4 ;  /* 0x0000000103057824 */ /* 0x000fe400078e0a04 */
[----:B------:R-:W-:Y:S02]  /*1600*/  IMAD.IADD R3, R4, 0x1, -R3 ;  /* 0x0000000104037824 */ /* 0x000fe400078e0a03 */
[----:B------:R-:W-:Y:S02]  /*1610*/  IMAD R21, R5, R7, R21 ;  /* 0x0000000705157224 */ /* 0x000fe400078e0215 */
[----:B------:R-:W-:-:S07]  /*1620*/  IMAD R20, R3, R2, R20 ;  /* 0x0000000203147224 */ /* 0x000fce00078e0214 */
.L_x_17:
[----:B------:R-:W-:Y:S01]  /*1630*/  BAR.SYNC.DEFER_BLOCKING 0x0 ;  /* 0x0000000000007b1d */ /* 0x000fe20000010000 */
[----:B------:R-:W-:Y:S01]  /*1640*/  UISETP.NE.AND UP1, UPT, UR8, 0x2, UPT ;  /* 0x000000020800788c */ /* 0x000fe2000bf25270 */
[----:B------:R-:W-:Y:S02]  /*1650*/  ISETP.NE.OR P5, PT, R0, 0x2, !P5 ;  /* 0x000000020000780c */ /* 0x000fe40006fa5670 */
[----:B------:R-:W-:-:S06]  /*1660*/  LOP3.LUT R2, R70, 0x1f, RZ, 0xc0, !PT ;  /* 0x0000001f46027812 */ /* 0x000fcc00078ec0ff */
[----:B------:R-:W-:Y:S05]  /*1670*/  BRA.U UP1, `(.L_x_18) ;  /* 0x0000001d016c7547 */ /* 0x000fea000b800000 */
[----:B------:R-:W1:Y:S01]  /*1680*/  LDCU UR13, c[0x0][0x38c] ;  /* 0x00007180ff0d77ac */ /* 0x000e620008000800 */
[----:B------:R-:W2:Y:S01]  /*1690*/  LDC R8, c[0x0][0x370] ;  /* 0x0000dc00ff087b82 */ /* 0x000ea20000000800 */
[----:B------:R-:W-:Y:S01]  /*16a0*/  PLOP3.LUT P1, PT, PT, PT, UP2, 0x80, 0x8 ;  /* 0x000000000008781c */ /* 0x000fe20003f2f028 */
[----:B------:R-:W-:Y:S01]  /*16b0*/  IMAD.MOV.U32 R15, RZ, RZ, 0x1 ;  /* 0x00000001ff0f7424 */ /* 0x000fe200078e00ff */
[----:B------:R-:W-:Y:S01]  /*16c0*/  ISETP.EQ.OR P4, PT, R2, RZ, P5 ;  /* 0x000000ff0200720c */ /* 0x000fe20002f82670 */
[----:B------:R-:W-:Y:S01]  /*16d0*/  IMAD.MOV.U32 R14, RZ, RZ, RZ ;  /* 0x000000ffff0e7224 */ /* 0x000fe200078e00ff */
[----:B------:R-:W-:Y:S02]  /*16e0*/  PLOP3.LUT P1, PT, P1, PT, PT, 0x8, 0x80 ;  /* 0x000000000080781c */ /* 0x000fe40000f2e170 */
[----:B------:R-:W-:Y:S01]  /*16f0*/  CS2R R12, SRZ ;  /* 0x00000000000c7805 */ /* 0x000fe2000001ff00 */
[----:B------:R-:W-:Y:S01]  /*1700*/  IMAD.MOV.U32 R11, RZ, RZ, 0x1 ;  /* 0x00000001ff0b7424 */ /* 0x000fe200078e00ff */
[----:B------:R-:W4:Y:S01]  /*1710*/  LDC R0, c[0x0][0x374] ;  /* 0x0000dd00ff007b82 */ /* 0x000f220000000800 */
[----:B------:R-:W2:Y:S01]  /*1720*/  LDCU.64 UR22, c[0x0][0x348] ;  /* 0x00006900ff1677ac */ /* 0x000ea20008000a00 */
[----:B------:R-:W-:Y:S01]  /*1730*/  UMOV UR6, URZ ;  /* 0x000000ff00067c82 */ /* 0x000fe20008000000 */
[----:B-1----:R-:W-:-:S04]  /*1740*/  UIADD3 UR5, UPT, UPT, UR13, 0x1f, URZ ;  /* 0x0000001f0d057890 */ /* 0x002fc8000fffe0ff */
[----:B------:R-:W-:-:S04]  /*1750*/  USHF.R.S32.HI UR4, URZ, 0x1f, UR5 ;  /* 0x0000001fff047899 */ /* 0x000fc80008011405 */
[----:B------:R-:W-:-:S04]  /*1760*/  ULEA.HI UR4, UR4, UR5, URZ, 0x5 ;  /* 0x0000000504047291 */ /* 0x000fc8000f8f28ff */
[----:B------:R-:W-:Y:S02]  /*1770*/  USHF.R.S32.HI UR15, URZ, 0x5, UR4 ;  /* 0x00000005ff0f7899 */ /* 0x000fe40008011404 */
[----:B------:R-:W-:Y:S02]  /*1780*/  UIADD3 UR4, UPT, UPT, UR13, -0x1, URZ ;  /* 0xffffffff0d047890 */ /* 0x000fe4000fffe0ff */
[----:B------:R-:W-:Y:S02]  /*1790*/  UISETP.LT.U32.AND UP0, UPT, UR15, 0x1a, UPT ;  /* 0x0000001a0f00788c */ /* 0x000fe4000bf01070 */
[----:B------:R-:W-:Y:S02]  /*17a0*/  UISETP.GE.U32.AND UP1, UPT, UR4, -0x3f, UPT ;  /* 0xffffffc10400788c */ /* 0x000fe4000bf26070 */
[----:B------:R-:W-:Y:S02]  /*17b0*/  USEL UR14, UR15, 0x1a, UP0 ;  /* 0x0000001a0f0e7887 */ /* 0x000fe40008000000 */
[----:B------:R-:W-:-:S02]  /*17c0*/  UIADD3 UR13, UPT, UPT, UR13, 0x3e, URZ ;  /* 0x0000003e0d0d7890 */ /* 0x000fc4000fffe0ff */
[----:B------:R-:W-:Y:S02]  /*17d0*/  UIADD3 UR5, UPT, UPT, UR14, -0x1, URZ ;  /* 0xffffffff0e057890 */ /* 0x000fe4000fffe0ff */
[----:B------:R-:W-:-:S03]  /*17e0*/  UIADD3 UR7, UPT, UPT, UR15, -UR14, URZ ;  /* 0x8000000e0f077290 */ /* 0x000fc6000fffe0ff */
[----:B------:R-:W-:-:S04]  /*17f0*/  @UP1 UIADD3 UR5, UPT, UPT, UR14, URZ, URZ ;  /* 0x000000ff0e051290 */ /* 0x000fc8000fffe0ff */
[----:B--2---:R-:W-:-:S12]  /*1800*/  UIADD3 UR5, UPT, UPT, UR5, 0x1, URZ ;  /* 0x0000000105057890 */ /* 0x004fd8000fffe0ff */
.L_x_36:
[----:B------:R-:W-:Y:S01]  /*1810*/  UISETP.NE.AND UP0, UPT, UR37, URZ, UPT ;  /* 0x000000ff2500728c */ /* 0x000fe2000bf05270 */
[----:B------:R-:W1:Y:S08]  /*1820*/  S2UR UR37, SR_CgaCtaId ;  /* 0x00000000002579c3 */ /* 0x000e700000008800 */
[----:B------:R-:W-:Y:S05]  /*1830*/  BRA.U UP0, `(.L_x_19) ;  /* 0x0000000100347547 */ /* 0x000fea000b800000 */
[----:B------:R-:W2:Y:S01]  /*1840*/  S2R R2, SR_CgaCtaId ;  /* 0x0000000000027919 */ /* 0x000ea20000008800 */
[----:B------:R-:W-:-:S04]  /*1850*/  MOV R3, 0x400 ;  /* 0x0000040000037802 */ /* 0x000fc80000000f00 */
[----:B--2---:R-:W-:Y:S02]  /*1860*/  LEA R2, R2, R3, 0x18 ;  /* 0x0000000302027211 */ /* 0x004fe400078ec0ff */
[----:B------:R-:W-:-:S03]  /*1870*/  SHF.L.U32 R3, R11, 0x1f, RZ ;  /* 0x0000001f0b037819 */ /* 0x000fc600000006ff */
[----:B------:R-:W-:-:S04]  /*1880*/  IMAD R2, R12, 0x8, R2 ;  /* 0x000000080c027824 */ /* 0x000fc800078e0202 */
[----:B------:R-:W2:Y:S02]  /*1890*/  SYNCS.PHASECHK.TRANS64.TRYWAIT P0, [R2+URZ+0x250], R3 ;  /* 0x00025003020075a7 */ /* 0x000ea400080011ff */
[----:B--2---:R-:W-:Y:S05]  /*18a0*/  @!P0 BRA `(.L_x_20) ;  /* 0x0000006000c88947 */ /* 0x004fea0003800000 */
.L_x_138:
[----:B------:R-:W-:Y:S01]  /*18b0*/  VIADD R12, R12, 0x1 ;  /* 0x000000010c0c7836 */ /* 0x000fe20000000000 */
[----:B------:R2:W-:Y:S04]  /*18c0*/  SYNCS.ARRIVE.TRANS64.A1T0 RZ, [R2+URZ+0x240], RZ ;  /* 0x000240ff02ff79a7 */ /* 0x0005e800081000ff */
[----:B------:R-:W-:-:S04]  /*18d0*/  ISETP.NE.AND P0, PT, R12, 0x2, PT ;  /* 0x000000020c00780c */ /* 0x000fc80003f05270 */
[----:B------:R-:W-:Y:S02]  /*18e0*/  SEL R12, R12, RZ, P0 ;  /* 0x000000ff0c0c7207 */ /* 0x000fe40000000000 */
[----:B--2---:R-:W-:-:S04]  /*18f0*/  SEL R2, RZ, 0x1, P0 ;  /* 0x00000001ff027807 */ /* 0x004fc80000000000 */
[----:B------:R-:W-:-:S07]  /*1900*/  LOP3.LUT R11, R11, R2, RZ, 0x3c, !PT ;  /* 0x000000020b0b7212 */ /* 0x000fce00078e3cff */
.L_x_19:
[----:B------:R-:W-:Y:S01]  /*1910*/  UMOV UR4, 0x400 ;  /* 0x0000040000047882 */ /* 0x000fe20000000000 */
[----:B------:R-:W-:Y:S01]  /*1920*/  SHF.L.U32 R2, R15, 0x1f, RZ ;  /* 0x0000001f0f027819 */ /* 0x000fe200000006ff */
[----:B-1----:R-:W-:Y:S01]  /*1930*/  ULEA UR4, UR37, UR4, 0x18 ;  /* 0x0000000425047291 */ /* 0x002fe2000f8ec0ff */
[----:B------:R-:W-:Y:S01]  /*1940*/  R2UR UR35, R21 ;  /* 0x00000000152372ca */ /* 0x000fe200000e0000 */
[----:B------:R-:W-:Y:S01]  /*1950*/  UISETP.GE.U32.AND UP0, UPT, UR13, 0x3f, UPT ;  /* 0x0000003f0d00788c */ /* 0x000fe2000bf06070 */
[----:B------:R-:W-:Y:S01]  /*1960*/  R2UR UR11, R20 ;  /* 0x00000000140b72ca */ /* 0x000fe200000e0000 */
[----:B------:R-:W-:Y:S01]  /*1970*/  ULEA UR8, UR6, UR4, 0x3 ;  /* 0x0000000406087291 */ /* 0x000fe2000f8e18ff */
[----:B------:R-:W-:-:S08]  /*1980*/  UMOV UR24, URZ ;  /* 0x000000ff00187c82 */ /* 0x000fd00008000000 */
[----:B------:R1:W2:Y:S01]  /*1990*/  SYNCS.PHASECHK.TRANS64.TRYWAIT P0, [UR8+0xd0], R2 ;  /* 0x0000d002ff0075a7 */ /* 0x0002a20008001108 */
[----:B------:R-:W-:Y:S02]  /*19a0*/  USHF.L.U32 UR35, UR35, 0x6, URZ ;  /* 0x0000000623237899 */ /* 0x000fe400080006ff */
[----:B------:R-:W-:Y:S01]  /*19b0*/  USHF.L.U32 UR11, UR11, 0x6, URZ ;  /* 0x000000060b0b7899 */ /* 0x000fe200080006ff */
[----:B------:R-:W-:Y:S11]  /*19c0*/  BRA.U !UP0, `(.L_x_21) ;  /* 0x0000000108a47547 */ /* 0x000ff6000b800000 */
[----:B------:R-:W-:Y:S01]  /*19d0*/  UMOV UR16, URZ ;  /* 0x000000ff00107c82 */ /* 0x000fe20008000000 */
[----:B------:R-:W-:-:S05]  /*19e0*/  UMOV UR17, UR6 ;  /* 0x0000000600117c82 */ /* 0x000fca0008000000 */
.L_x_26:
[----:B-1----:R-:W-:Y:S01]  /*19f0*/  ULEA UR33, UR17, UR4, 0x3 ;  /* 0x0000000411217291 */ /* 0x002fe2000f8e18ff */
[----:B--2---:R-:W-:Y:S01]  /*1a00*/  @!P5 MOV R3, 0x2000 ;  /* 0x000020000003d802 */ /* 0x004fe20000000f00 */
[----:B--2---:R-:W-:Y:S10]  /*1a10*/  @P0 BRA `(.L_x_22) ;  /* 0x00000000000c0947 */ /* 0x004ff40003800000 */
[----:B------:R-:W-:-:S04]  /*1a20*/  SHF.L.U32 R4, R15, 0x1f, RZ ;  /* 0x0000001f0f047819 */ /* 0x000fc800000006ff */
[----:B------:R-:W2:Y:S02]  /*1a30*/  SYNCS.PHASECHK.TRANS64.TRYWAIT P0, [UR33+0xd0], R4 ;  /* 0x0000d004ff0075a7 */ /* 0x000ea40008001121 */
[----:B--2---:R-:W-:Y:S05]  /*1a40*/  @!P0 BRA `(.L_x_23) ;  /* 0x0000006000748947 */ /* 0x004fea0003800000 */
.L_x_22:
[----:B------:R2:W-:Y:S01]  /*1a50*/  @!P5 SYNCS.ARRIVE.TRANS64 RZ, [UR33], R3 ;  /* 0x00000003ffffd9a7 */ /* 0x0005e20008000021 */
[----:B------:R-:W-:Y:S04]  /*1a60*/  BSSY.RECONVERGENT B0, `(.L_x_24) ;  /* 0x0000003000007945 */ /* 0x000fe80003800200 */
[----:B------:R-:W-:Y:S05]  /*1a70*/  @P4 BRA `(.L_x_25) ;  /* 0x0000000000044947 */ /* 0x000fea0003800000 */
[----:B------:R-:W-:Y:S05]  /*1a80*/  BPT.TRAP 0x1 ;  /* 0x000000040000795c */ /* 0x000fea0000300000 */
.L_x_25:
[----:B------:R-:W-:Y:S05]  /*1a90*/  BSYNC.RECONVERGENT B0 ;  /* 0x0000000000007941 */ /* 0x000fea0003800200 */
.L_x_24:
[----:B------:R-:W-:Y:S02]  /*1aa0*/  UIADD3 UR6, UPT, UPT, UR17, 0x1, URZ ;  /* 0x0000000111067890 */ /* 0x000fe4000fffe0ff */
[----:B------:R-:W-:Y:S02]  /*1ab0*/  UIADD3 UR26, UP1, UPT, UR22, 0x80, URZ ;  /* 0x00000080161a7890 */ /* 0x000fe4000ff3e0ff */
[----:B------:R-:W-:Y:S02]  /*1ac0*/  UISETP.NE.AND UP0, UPT, UR6, 0x1a, UPT ;  /* 0x0000001a0600788c */ /* 0x000fe4000bf05270 */
[----:B------:R-:W-:Y:S02]  /*1ad0*/  USHF.L.U32 UR34, UR16, 0x5, URZ ;  /* 0x0000000510227899 */ /* 0x000fe400080006ff */
[----:B------:R-:W-:Y:S02]  /*1ae0*/  USEL UR9, URZ, 0x1, UP0 ;  /* 0x00000001ff097887 */ /* 0x000fe40008000000 */
[----:B------:R-:W-:-:S02]  /*1af0*/  USEL UR6, UR6, URZ, UP0 ;  /* 0x000000ff06067287 */ /* 0x000fc40008000000 */
[----:B------:R-:W-:Y:S02]  /*1b00*/  UIADD3 UR20, UP0, UPT, UR22, 0x180, URZ ;  /* 0x0000018016147890 */ /* 0x000fe4000ff1e0ff */
[----:B------:R-:W-:Y:S01]  /*1b10*/  ULEA UR8, UR6, UR4, 0x3 ;  /* 0x0000000406087291 */ /* 0x000fe2000f8e18ff */
[----:B------:R-:W-:Y:S01]  /*1b20*/  LOP3.LUT R15, R15, UR9, RZ, 0x3c, !PT ;  /* 0x000000090f0f7c12 */ /* 0x000fe2000f8e3cff */
[----:B------:R-:W-:Y:S02]  /*1b30*/  UIADD3.X UR27, UPT, UPT, URZ, UR23, URZ, UP1, !UPT ;  /* 0x00000017ff1b7290 */ /* 0x000fe40008ffe4ff */
[----:B------:R-:W-:Y:S01]  /*1b40*/  UIADD3.X UR21, UPT, UPT, URZ, UR23, URZ, UP0, !UPT ;  /* 0x00000017ff157290 */ /* 0x000fe200087fe4ff */
[----:B-1----:R-:W-:Y:S01]  /*1b50*/  SHF.L.U32 R2, R15, 0x1f, RZ ;  /* 0x0000001f0f027819 */ /* 0x002fe200000006ff */
[----:B------:R-:W-:Y:S01]  /*1b60*/  UMOV UR18, 0x0 ;  /* 0x0000000000127882 */ /* 0x000fe20000000000 */
[----:B------:R-:W-:Y:S01]  /*1b70*/  UMOV UR19, 0x10000000 ;  /* 0x1000000000137882 */ /* 0x000fe20000000000 */
[----:B------:R-:W-:Y:S01]  /*1b80*/  UMOV UR12, UR36 ;  /* 0x00000024000c7c82 */ /* 0x000fe20008000000 */
[----:B------:R1:W1:Y:S01]  /*1b90*/  SYNCS.PHASECHK.TRANS64.TRYWAIT P0, [UR8+0xd0], R2 ;  /* 0x0000d002ff0075a7 */ /* 0x0002620008001108 */
[----:B------:R-:W-:Y:S01]  /*1ba0*/  ULEA UR8, UR17, UR4, 0xc ;  /* 0x0000000411087291 */ /* 0x000fe2000f8e60ff */
[----:B------:R-:W-:Y:S01]  /*1bb0*/  UMOV UR9, UR33 ;  /* 0x0000002100097c82 */ /* 0x000fe20008000000 */
[----:B------:R-:W-:-:S02]  /*1bc0*/  UMOV UR10, UR34 ;  /* 0x00000022000a7c82 */ /* 0x000fc40008000000 */
[----:B------:R-:W-:Y:S02]  /*1bd0*/  UIADD3 UR32, UPT, UPT, UR8, 0x3600, URZ ;  /* 0x0000360008207890 */ /* 0x000fe4000fffe0ff */
[----:B------:R-:W-:Y:S02]  /*1be0*/  UIADD3 UR8, UPT, UPT, UR8, 0x1d600, URZ ;  /* 0x0001d60008087890 */ /* 0x000fe4000fffe0ff */
[----:B------:R-:W-:Y:S01]  /*1bf0*/  UIADD3 UR16, UPT, UPT, UR16, 0x1, URZ ;  /* 0x0000000110107890 */ /* 0x000fe2000fffe0ff */
[----:B------:R-:W-:Y:S01]  /*1c00*/  UMOV UR24, UR5 ;  /* 0x0000000500187c82 */ /* 0x000fe20008000000 */
[----:B------:R-:W-:Y:S02]  /*1c10*/  UMOV UR17, UR6 ;  /* 0x0000000600117c82 */ /* 0x000fe40008000000 */
[----:B------:R-:W-:Y:S01]  /*1c20*/  UISETP.NE.AND UP0, UPT, UR16, UR5, UPT ;  /* 0x000000051000728c */ /* 0x000fe2000bf05270 */
[----:B------:R1:W-:Y:S02]  /*1c30*/  UTMALDG.3D [UR32], [UR26], desc[UR18] ;  /* 0x000012201a0075b4 */ /* 0x0003e40008011000 */
[----:B------:R1:W-:Y:S06]  /*1c40*/  UTMALDG.3D [UR8], [UR20], desc[UR18] ;  /* 0x00001208140075b4 */ /* 0x0003ec0008011000 */
[----:B------:R-:W-:Y:S05]  /*1c50*/  BRA.U UP0, `(.L_x_26) ;  /* 0xfffffffd00647547 */ /* 0x000fea000b83ffff */
.L_x_21:
[----:B-1----:R-:W-:Y:S01]  /*1c60*/  ULEA UR8, UR6, UR4, 0x3 ;  /* 0x0000000406087291 */ /* 0x002fe2000f8e18ff */
[----:B------:R-:W-:Y:S01]  /*1c70*/  SHF.L.U32 R2, R15, 0x1f, RZ ;  /* 0x0000001f0f027819 */ /* 0x000fe200000006ff */
[----:B------:R-:W-:Y:S01]  /*1c80*/  @!P1 SYNCS.ARRIVE.TRANS64.A1T0 RZ, [UR4+0x1d8], RZ ;  /* 0x0001d8ffffff99a7 */ /* 0x000fe20008100004 */
[----:B------:R-:W-:-:S06]  /*1c90*/  UISETP.GT.AND UP0, UPT, UR15, UR14, UPT ;  /* 0x0000000e0f00728c */ /* 0x000fcc000bf04270 */
[----:B--2---:R1:W2:Y:S03]  /*1ca0*/  SYNCS.PHASECHK.TRANS64.TRYWAIT P0, [UR8+0xd0], R2 ;  /* 0x0000d002ff0075a7 */ /* 0x0042a60008001108 */
[----:B------:R-:W-:Y:S05]  /*1cb0*/  BRA.U !UP0, `(.L_x_27) ;  /* 0x0000000108a87547 */ /* 0x000fea000b800000 */
[----:B------:R-:W-:Y:S01]  /*1cc0*/  UIADD3 UR21, UPT, UPT, UR7, UR24, URZ ;  /* 0x0000001807157290 */ /* 0x000fe2000fffe0ff */
[----:B------:R-:W-:-:S11]  /*1cd0*/  UMOV UR25, UR6 ;  /* 0x0000000600197c82 */ /* 0x000fd60008000000 */
.L_x_32:
[----:B-1----:R-:W-:Y:S01]  /*1ce0*/  ULEA UR17, UR25, UR4, 0x3 ;  /* 0x0000000419117291 */ /* 0x002fe2000f8e18ff */
[----:B--2---:R-:W-:Y:S01]  /*1cf0*/  @!P5 MOV R3, 0x2000 ;  /* 0x000020000003d802 */ /* 0x004fe20000000f00 */
[----:B--2---:R-:W-:Y:S10]  /*1d00*/  @P0 BRA `(.L_x_28) ;  /* 0x00000000000c0947 */ /* 0x004ff40003800000 */
[----:B------:R-:W-:-:S04]  /*1d10*/  SHF.L.U32 R4, R15, 0x1f, RZ ;  /* 0x0000001f0f047819 */ /* 0x000fc800000006ff */
[----:B------:R-:W2:Y:S02]  /*1d20*/  SYNCS.PHASECHK.TRANS64.TRYWAIT P0, [UR17+0xd0], R4 ;  /* 0x0000d004ff0075a7 */ /* 0x000ea40008001111 */
[----:B--2---:R-:W-:Y:S05]  /*1d30*/  @!P0 BRA `(.L_x_29) ;  /* 0x0000005c00d08947 */ /* 0x004fea0003800000 */
.L_x_28:
[----:B------:R2:W-:Y:S01]  /*1d40*/  @!P5 SYNCS.ARRIVE.TRANS64 RZ, [UR17], R3 ;  /* 0x00000003ffffd9a7 */ /* 0x0005e20008000011 */
[----:B------:R-:W-:Y:S04]  /*1d50*/  BSSY.RECONVERGENT B0, `(.L_x_30) ;  /* 0x0000003000007945 */ /* 0x000fe80003800200 */
[----:B------:R-:W-:Y:S05]  /*1d60*/  @P4 BRA `(.L_x_31) ;  /* 0x0000000000044947 */ /* 0x000fea0003800000 */
[----:B------:R-:W-:Y:S05]  /*1d70*/  BPT.TRAP 0x1 ;  /* 0x000000040000795c */ /* 0x000fea0000300000 */
.L_x_31:
[----:B------:R-:W-:Y:S05]  /*1d80*/  BSYNC.RECONVERGENT B0 ;  /* 0x0000000000007941 */ /* 0x000fea0003800200 */
.L_x_30:
        /* <DEDUP_REMOVED lines=20> */
[----:B------:R-:W-:Y:S01]  /*1ed0*/  UIADD3 UR8, UPT, UPT, UR8, 0x1d600, URZ ;  /* 0x0001d60008087890 */ /* 0x000fe2000fffe0ff */
[----:B------:R-:W-:Y:S01]  /*1ee0*/  UMOV UR9, UR17 ;  /* 0x0000001100097c82 */ /* 0x000fe20008000000 */
[----:B------:R-:W-:Y:S01]  /*1ef0*/  UMOV UR10, UR18 ;  /* 0x00000012000a7c82 */ /* 0x000fe20008000000 */
[----:B------:R-:W-:Y:S01]  /*1f00*/  UIADD3 UR24, UPT, UPT, UR24, 0x1, URZ ;  /* 0x0000000118187890 */ /* 0x000fe2000fffe0ff */
[----:B------:R-:W-:-:S03]  /*1f10*/  UMOV UR25, UR6 ;  /* 0x0000000600197c82 */ /* 0x000fc60008000000 */
[----:B------:R1:W-:Y:S01]  /*1f20*/  UTMALDG.3D [UR16], [UR30], desc[UR26] ;  /* 0x00001a101e0075b4 */ /* 0x0003e20008011000 */
[----:B------:R-:W-:Y:S01]  /*1f30*/  UISETP.NE.AND UP0, UPT, UR24, UR21, UPT ;  /* 0x000000151800728c */ /* 0x000fe2000bf05270 */
[----:B------:R1:W-:Y:S08]  /*1f40*/  UTMALDG.3D [UR8], [UR28], desc[UR26] ;  /* 0x00001a081c0075b4 */ /* 0x0003f00008011000 */
[----:B------:R-:W-:Y:S05]  /*1f50*/  BRA.U UP0, `(.L_x_32) ;  /* 0xfffffffd00607547 */ /* 0x000fea000b83ffff */
.L_x_27:
[C---:B-1----:R-:W-:Y:S01]  /*1f60*/  LEA R2, R14.reuse, UR4, 0x3 ;  /* 0x000000040e027c11 */ /* 0x042fe2000f8e18ff */
[----:B------:R-:W-:Y:S01]  /*1f70*/  NOP ;  /* 0x0000000000007918 */ /* 0x000fe20000000000 */
[----:B--2---:R-:W-:Y:S02]  /*1f80*/  SHF.L.U32 R3, R13, 0x1f, RZ ;  /* 0x0000001f0d037819 */ /* 0x004fe400000006ff */
[----:B------:R-:W-:Y:S02]  /*1f90*/  LEA R4, R14, UR4, 0x4 ;  /* 0x000000040e047c11 */ /* 0x000fe4000f8e20ff */
[----:B------:R-:W1:Y:S02]  /*1fa0*/  SYNCS.PHASECHK.TRANS64.TRYWAIT P0, [R2+URZ+0x1e0], R3 ;  /* 0x0001e003020075a7 */ /* 0x000e6400080011ff */
[----:B-1----:R-:W-:Y:S05]  /*1fb0*/  @!P0 BRA `(.L_x_33) ;  /* 0x0000005c00488947 */ /* 0x002fea0003800000 */
.L_x_141:
[----:B------:R-:W2:Y:S01]  /*1fc0*/  LDS.128 R4, [R4+0x270] ;  /* 0x0002700004047984 */ /* 0x000ea20000000c00 */
[----:B---3--:R-:W-:Y:S01]  /*1fd0*/  ISETP.GE.AND P0, PT, R26, 0x1, PT ;  /* 0x000000011a00780c */ /* 0x008fe20003f06270 */
[----:B-1----:R-:W-:Y:S01]  /*1fe0*/  VIADD R2, R2, 0x1f0 ;  /* 0x000001f002027836 */ /* 0x002fe20000000000 */
[----:B------:R-:W-:Y:S01]  /*1ff0*/  @!PT LDS RZ, [RZ] ;  /* 0x00000000fffff984 */ /* 0x000fe20000000800 */
[----:B------:R-:W-:Y:S01]  /*2000*/  @!PT LDS RZ, [RZ] ;  /* 0x00000000fffff984 */ /* 0x000fe20000000800 */
[----:B------:R-:W-:Y:S01]  /*2010*/  @!PT LDS RZ, [RZ] ;  /* 0x00000000fffff984 */ /* 0x000fe20000000800 */
[----:B------:R-:W-:Y:S01]  /*2020*/  @!PT LDS RZ, [RZ] ;  /* 0x00000000fffff984 */ /* 0x000fe20000000800 */
[----:B------:R1:W-:Y:S06]  /*2030*/  MEMBAR.ALL.CTA ;  /* 0x0000000000007992 */ /* 0x0003ec0000008000 */
[----:B-1----:R-:W1:Y:S01]  /*2040*/  FENCE.VIEW.ASYNC.S ;  /* 0x00000000000073c6 */ /* 0x002e620000000000 */
[----:B------:R-:W-:-:S04]  /*2050*/  PRMT R2, RZ, 0x654, R2 ;  /* 0x00000654ff027816 */ /* 0x000fc80000000002 */
[----:B-1----:R1:W-:Y:S01]  /*2060*/  SYNCS.ARRIVE.TRANS64.RED.A1T0 RZ, [R2+URZ], RZ ;  /* 0x000000ff02ff79a7 */ /* 0x0023e200081004ff */
[----:B--2---:R-:W-:-:S13]  /*2070*/  LOP3.LUT P2, RZ, R6, 0x1, RZ, 0xc0, !PT ;  /* 0x0000000106ff7812 */ /* 0x004fda000784c0ff */
[----:B------:R-:W-:Y:S01]  /*2080*/  @P2 SHF.R.U32.HI R3, RZ, 0x10, R5 ;  /* 0x00000010ff032819 */ /* 0x000fe20000011605 */
[----:B------:R-:W-:Y:S01]  /*2090*/  VOTEU.ANY UP0, P2 ;  /* 0x0000000000ff7886 */ /* 0x000fe20001000100 */
[----:B------:R-:W-:Y:S02]  /*20a0*/  @P2 MOV R10, R4 ;  /* 0x00000004000a2202 */ /* 0x000fe40000000f00 */
[----:B------:R-:W-:Y:S02]  /*20b0*/  @P2 R2UR.BROADCAST UR8, R3 ;  /* 0x00000000030822ca */ /* 0x000fe400008e0000 */
[----:B------:R-:W-:-:S11]  /*20c0*/  @P2 LOP3.LUT R9, R5, 0xffff, RZ, 0xc0, !PT ;  /* 0x0000ffff05092812 */ /* 0x000fd600078ec0ff */
[----:B------:R-:W-:Y:S01]  /*20d0*/  @UP0 UMOV UR36, UR8 ;  /* 0x0000000800240c82 */ /* 0x000fe20008000000 */
[----:B-1----:R-:W-:Y:S05]  /*20e0*/  @!P0 BRA `(.L_x_34) ;  /* 0x0000000000b88947 */ /* 0x002fea0003800000 */
[----:B------:R-:W4:Y:S01]  /*20f0*/  LDC.64 R4, c[0x0][0xb18] ;  /* 0x0002c600ff047b82 */ /* 0x000f220000000a00 */
[----:B------:R-:W-:-:S07]  /*2100*/  ISETP.NE.AND P3, PT, R26, 0x1, PT ;  /* 0x000000011a00780c */ /* 0x000fce0003f65270 */
[----:B------:R-:W1:Y:S08]  /*2110*/  LDC.64 R6, c[0x0][0xb10] ;  /* 0x0002c400ff067b82 */ /* 0x000e700000000a00 */
[----:B------:R-:W2:Y:S08]  /*2120*/  LDC R16, c[0x0][0xb20] ;  /* 0x0002c800ff107b82 */ /* 0x000eb00000000800 */
[----:B------:R-:W3:Y:S01]  /*2130*/  LDC R17, c[0x0][0xb0c] ;  /* 0x0002c300ff117b82 */ /* 0x000ee20000000800 */
[----:B----4-:R-:W-:Y:S01]  /*2140*/  IMAD.HI.U32 R19, R0, R5, RZ ;  /* 0x0000000500137227 */ /* 0x010fe200078e00ff */
[----:B------:R-:W-:-:S03]  /*2150*/  ISETP.NE.AND P0, PT, R4, 0x1, PT ;  /* 0x000000010400780c */ /* 0x000fc60003f05270 */
[----:B------:R-:W-:-:S03]  /*2160*/  IMAD.HI.U32 R5, R9, R5, RZ ;  /* 0x0000000509057227 */ /* 0x000fc600078e00ff */
[----:B------:R-:W4:Y:S01]  /*2170*/  LDC.64 R2, c[0x0][0xb28] ;  /* 0x0002ca00ff027b82 */ /* 0x000f220000000a00 */
[----:B-1----:R-:W-:-:S04]  /*2180*/  IMAD.HI.U32 R20, R8, R6, RZ ;  /* 0x0000000608147227 */ /* 0x002fc800078e00ff */
[----:B------:R-:W-:Y:S01]  /*2190*/  IMAD.HI.U32 R21, R10, R6, RZ ;  /* 0x000000060a157227 */ /* 0x000fe200078e00ff */
[----:B------:R-:W-:Y:S02]  /*21a0*/  SHF.R.U32.HI R20, RZ, R7, R20 ;  /* 0x00000007ff147219 */ /* 0x000fe40000011614 */
[-C--:B--2---:R-:W-:Y:S02]  /*21b0*/  SHF.R.U32.HI R19, RZ, R16.reuse, R19 ;  /* 0x00000010ff137219 */ /* 0x084fe40000011613 */
[----:B------:R-:W-:Y:S02]  /*21c0*/  SHF.R.U32.HI R5, RZ, R16, R5 ;  /* 0x00000010ff057219 */ /* 0x000fe40000011605 */
[----:B------:R-:W-:Y:S02]  /*21d0*/  SEL R19, R0, R19, !P0 ;  /* 0x0000001300137207 */ /* 0x000fe40004000000 */
[----:B------:R-:W-:Y:S02]  /*21e0*/  SHF.R.U32.HI R21, RZ, R7, R21 ;  /* 0x00000007ff157219 */ /* 0x000fe40000011615 */
[----:B---3--:R-:W-:-:S02]  /*21f0*/  ISETP.NE.AND P1, PT, R17, 0x1, PT ;  /* 0x000000011100780c */ /* 0x008fc40003f25270 */
[----:B------:R-:W-:Y:S02]  /*2200*/  SEL R5, R9, R5, !P0 ;  /* 0x0000000509057207 */ /* 0x000fe40004000000 */
[----:B------:R-:W-:Y:S02]  /*2210*/  SEL R20, R8, R20, !P1 ;  /* 0x0000001408147207 */ /* 0x000fe40004800000 */
[----:B------:R-:W-:Y:S01]  /*2220*/  SEL R21, R10, R21, !P1 ;  /* 0x000000150a157207 */ /* 0x000fe20004800000 */
[----:B----4-:R-:W-:-:S04]  /*2230*/  IMAD.HI.U32 R18, R19, R2, RZ ;  /* 0x0000000213127227 */ /* 0x010fc800078e00ff */
        /* <DEDUP_REMOVED lines=10> */
[----:B------:R-:W-:-:S04]  /*22e0*/  @!P0 IMAD.HI.U32 R7, R21, R2, RZ ;  /* 0x0000000215078227 */ /* 0x000fc800078e00ff */
[----:B------:R-:W-:Y:S01]  /*22f0*/  IMAD.MOV R2, RZ, RZ, -R6 ;  /* 0x000000ffff027224 */ /* 0x000fe200078e0a06 */
[----:B------:R-:W-:Y:S02]  /*2300*/  @!P0 SHF.R.U32.HI R3, RZ, R3, R7 ;  /* 0x00000003ff038219 */ /* 0x000fe40000011607 */
[----:B------:R-:W-:Y:S01]  /*2310*/  IADD3 R7, PT, PT, -R5, RZ, RZ ;  /* 0x000000ff05077210 */ /* 0x000fe20007ffe1ff */
[----:B------:R-:W-:Y:S01]  /*2320*/  IMAD R2, R26, R2, R5 ;  /* 0x000000021a027224 */ /* 0x000fe200078e0205 */
        /* <DEDUP_REMOVED lines=10> */
.L_x_34:
[----:B------:R-:W1:Y:S02]  /*23d0*/  LDCU UR8, c[0x0][0xb30] ;  /* 0x00016600ff0877ac */ /* 0x000e640008000800 */
[----:B-1----:R-:W-:-:S09]  /*23e0*/  UISETP.NE.AND UP0, UPT, UR8, 0x1, UPT ;  /* 0x000000010800788c */ /* 0x002fd2000bf05270 */
[----:B------:R-:W-:Y:S05]  /*23f0*/  BRA.U UP0, `(.L_x_35) ;  /* 0x0000000100407547 */ /* 0x000fea000b800000 */
[----:B------:R-:W1:Y:S08]  /*2400*/  LDC.64 R4, c[0x0][0xb10] ;  /* 0x0002c400ff047b82 */ /* 0x000e700000000a00 */
[----:B------:R-:W2:Y:S08]  /*2410*/  LDC.64 R2, c[0x0][0xb18] ;  /* 0x0002c600ff027b82 */ /* 0x000eb00000000a00 */
[----:B------:R-:W3:Y:S08]  /*2420*/  LDC R6, c[0x0][0xb20] ;  /* 0x0002c800ff067b82 */ /* 0x000ef00000000800 */
[----:B------:R-:W4:Y:S01]  /*2430*/  LDC R7, c[0x0][0xb0c] ;  /* 0x0002c300ff077b82 */ /* 0x000f220000000800 */
[----:B-1----:R-:W-:-:S05]  /*2440*/  IMAD.HI.U32 R4, R10, R4, RZ ;  /* 0x000000040a047227 */ /* 0x002fca00078e00ff */
[----:B------:R-:W-:Y:S01]  /*2450*/  SHF.R.U32.HI R4, RZ, R5, R4 ;  /* 0x00000005ff047219 */ /* 0x000fe20000011604 */
[----:B--2---:R-:W-:Y:S01]  /*2460*/  IMAD.HI.U32 R3, R9, R3, RZ ;  /* 0x0000000309037227 */ /* 0x004fe200078e00ff */
[----:B------:R-:W-:-:S04]  /*2470*/  ISETP.NE.AND P0, PT, R2, 0x1, PT ;  /* 0x000000010200780c */ /* 0x000fc80003f05270 */
[----:B---3--:R-:W-:-:S04]  /*2480*/  SHF.R.U32.HI R3, RZ, R6, R3 ;  /* 0x00000006ff037219 */ /* 0x008fc80000011603 */
[----:B------:R-:W-:Y:S02]  /*2490*/  SEL R3, R9, R3, !P0 ;  /* 0x0000000309037207 */ /* 0x000fe40004000000 */
[----:B----4-:R-:W-:-:S04]  /*24a0*/  ISETP.NE.AND P1, PT, R7, 0x1, PT ;  /* 0x000000010700780c */ /* 0x010fc80003f25270 */
[----:B------:R-:W-:-:S05]  /*24b0*/  SEL R4, R10, R4, !P1 ;  /* 0x000000040a047207 */ /* 0x000fca0004800000 */
[----:B------:R-:W-:Y:S02]  /*24c0*/  IMAD.IADD R5, R3, 0x1, -R4 ;  /* 0x0000000103057824 */ /* 0x000fe400078e0a04 */
[----:B------:R-:W-:Y:S02]  /*24d0*/  IMAD.IADD R3, R4, 0x1, -R3 ;  /* 0x0000000104037824 */ /* 0x000fe400078e0a03 */
[----:B------:R-:W-:Y:S02]  /*24e0*/  IMAD R10, R5, R7, R10 ;  /* 0x00000007050a7224 */ /* 0x000fe400078e020a */
[----:B------:R-:W-:-:S07]  /*24f0*/  IMAD R9, R3, R2, R9 ;  /* 0x0000000203097224 */ /* 0x000fce00078e0209 */
.L_x_35:
[----:B------:R-:W-:Y:S01]  /*2500*/  VIADD R14, R14, 0x1 ;  /* 0x000000010e0e7836 */ /* 0x000fe20000000000 */
[----:B------:R-:W-:Y:S01]  /*2510*/  PLOP3.LUT P1, PT, PT, PT, PT, 0x80, 0x8 ;  /* 0x000000000008781c */ /* 0x000fe20003f2f070 */
[----:B------:R-:W-:Y:S02]  /*2520*/  IMAD.IADD R21, R10, 0x1, R59 ;  /* 0x000000010a157824 */ /* 0x000fe400078e023b */
[----:B------:R-:W-:Y:S01]  /*2530*/  IMAD.IADD R20, R9, 0x1, R58 ;  /* 0x0000000109147824 */ /* 0x000fe200078e023a */
[----:B------:R-:W-:-:S04]  /*2540*/  ISETP.NE.AND P0, PT, R14, 0x2, PT ;  /* 0x000000020e00780c */ /* 0x000fc80003f05270 */
[----:B------:R-:W-:Y:S02]  /*2550*/  SEL R2, RZ, 0x1, P0 ;  /* 0x00000001ff027807 */ /* 0x000fe40000000000 */
[----:B------:R-:W-:Y:S02]  /*2560*/  SEL R14, R14, RZ, P0 ;  /* 0x000000ff0e0e7207 */ /* 0x000fe40000000000 */
[----:B------:R-:W-:Y:S01]  /*2570*/  LOP3.LUT R13, R13, R2, RZ, 0x3c, !PT ;  /* 0x000000020d0d7212 */ /* 0x000fe200078e3cff */
[----:B------:R-:W-:Y:S06]  /*2580*/  @P2 BRA `(.L_x_36) ;  /* 0xfffffff000a02947 */ /* 0x000fec000383ffff */
[----:B------:R-:W-:Y:S01]  /*2590*/  UIADD3 UR4, UPT, UPT, UR4, 0xd0, URZ ;  /* 0x000000d004047890 */ /* 0x000fe2000fffe0ff */
[----:B------:R-:W-:-:S03]  /*25a0*/  SHF.L.U32 R2, R15, 0x1f, RZ ;  /* 0x0000001f0f027819 */ /* 0x000fc600000006ff */
[----:B------:R-:W-:-:S09]  /*25b0*/  ULEA UR5, UR6, UR4, 0x3 ;  /* 0x0000000406057291 */ /* 0x000fd2000f8e18ff */
[----:B------:R-:W1:Y:S02]  /*25c0*/  SYNCS.PHASECHK.TRANS64.TRYWAIT P0, [UR5], R2 ;  /* 0x00000002ff0075a7 */ /* 0x000e640008001105 */
[----:B-1----:R-:W-:Y:S05]  /*25d0*/  @!P0 BRA `(.L_x_37) ;  /* 0x0000005400d48947 */ /* 0x002fea0003800000 */
.L_x_143:
[----:B------:R-:W-:-:S04]  /*25e0*/  UIADD3 UR6, UPT, UPT, UR6, 0x1, URZ ;  /* 0x0000000106067890 */ /* 0x000fc8000fffe0ff */
[----:B------:R-:W-:-:S04]  /*25f0*/  UISETP.NE.AND UP0, UPT, UR6, 0x1a, UPT ;  /* 0x0000001a0600788c */ /* 0x000fc8000bf05270 */
[----:B------:R-:W-:Y:S02]  /*2600*/  USEL UR7, URZ, 0x1, UP0 ;  /* 0x00000001ff077887 */ /* 0x000fe40008000000 */
[----:B------:R-:W-:-:S04]  /*2610*/  USEL UR6, UR6, URZ, UP0 ;  /* 0x000000ff06067287 */ /* 0x000fc80008000000 */
[----:B------:R-:W-:Y:S01]  /*2620*/  ULEA UR5, UR6, UR4, 0x3 ;  /* 0x0000000406057291 */ /* 0x000fe2000f8e18ff */
[----:B-1----:R-:W-:-:S04]  /*2630*/  LOP3.LUT R2, R15, UR7, RZ, 0x3c, !PT ;  /* 0x000000070f027c12 */ /* 0x002fc8000f8e3cff */
[----:B------:R-:W-:-:S04]  /*2640*/  SHF.L.U32 R3, R2, 0x1f, RZ ;  /* 0x0000001f02037819 */ /* 0x000fc800000006ff */
[----:B------:R-:W1:Y:S02]  /*2650*/  SYNCS.PHASECHK.TRANS64.TRYWAIT P0, [UR5], R3 ;  /* 0x00000003ff0075a7 */ /* 0x000e640008001105 */
[----:B-1----:R-:W-:Y:S05]  /*2660*/  @!P0 BRA `(.L_x_38) ;  /* 0x0000005400c88947 */ /* 0x002fea0003800000 */
.L_x_145:
[----:B------:R-:W-:-:S04]  /*2670*/  UIADD3 UR6, UPT, UPT, UR6, 0x1, URZ ;  /* 0x0000000106067890 */ /* 0x000fc8000fffe0ff */
[----:B------:R-:W-:-:S04]  /*2680*/  UISETP.NE.AND UP0, UPT, UR6, 0x1a, UPT ;  /* 0x0000001a0600788c */ /* 0x000fc8000bf05270 */
[----:B------:R-:W-:Y:S02]  /*2690*/  USEL UR7, URZ, 0x1, UP0 ;  /* 0x00000001ff077887 */ /* 0x000fe40008000000 */
[----:B------:R-:W-:-:S04]  /*26a0*/  USEL UR6, UR6, URZ, UP0 ;  /* 0x000000ff06067287 */ /* 0x000fc80008000000 */
[----:B------:R-:W-:Y:S01]  /*26b0*/  ULEA UR5, UR6, UR4, 0x3 ;  /* 0x0000000406057291 */ /* 0x000fe2000f8e18ff */
[----:B------:R-:W-:-:S04]  /*26c0*/  LOP3.LUT R2, R2, UR7, RZ, 0x3c, !PT ;  /* 0x0000000702027c12 */ /* 0x000fc8000f8e3cff */
[----:B-1----:R-:W-:-:S04]  /*26d0*/  SHF.L.U32 R3, R2, 0x1f, RZ ;  /* 0x0000001f02037819 */ /* 0x002fc800000006ff */
[----:B------:R-:W1:Y:S02]  /*26e0*/  SYNCS.PHASECHK.TRANS64.TRYWAIT P0, [UR5], R3 ;  /* 0x00000003ff0075a7 */ /* 0x000e640008001105 */
[----:B-1----:R-:W-:Y:S05]  /*26f0*/  @!P0 BRA `(.L_x_39) ;  /* 0x0000005400bc8947 */ /* 0x002fea0003800000 */
.L_x_147:
        /* <DEDUP_REMOVED lines=9> */
.L_x_149:
        /* <DEDUP_REMOVED lines=9> */
.L_x_151:
        /* <DEDUP_REMOVED lines=9> */
.L_x_153:
        /* <DEDUP_REMOVED lines=9> */
.L_x_155:
        /* <DEDUP_REMOVED lines=9> */
.L_x_157:
        /* <DEDUP_REMOVED lines=9> */
.L_x_159:
        /* <DEDUP_REMOVED lines=9> */
.L_x_161:
        /* <DEDUP_REMOVED lines=9> */
.L_x_163:
        /* <DEDUP_REMOVED lines=9> */
.L_x_165:
        /* <DEDUP_REMOVED lines=9> */
.L_x_167:
        /* <DEDUP_REMOVED lines=9> */
.L_x_169:
        /* <DEDUP_REMOVED lines=9> */
.L_x_171:
        /* <DEDUP_REMOVED lines=9> */
.L_x_173:
        /* <DEDUP_REMOVED lines=9> */
.L_x_175:
        /* <DEDUP_REMOVED lines=9> */
.L_x_177:
        /* <DEDUP_REMOVED lines=9> */
.L_x_179:
        /* <DEDUP_REMOVED lines=9> */
.L_x_181:
        /* <DEDUP_REMOVED lines=9> */
.L_x_183:
        /* <DEDUP_REMOVED lines=9> */
.L_x_185:
        /* <DEDUP_REMOVED lines=9> */
.L_x_187:
        /* <DEDUP_REMOVED lines=9> */
.L_x_189:
        /* <DEDUP_REMOVED lines=9> */
.L_x_191:
[----:B------:R-:W-:-:S04]  /*3360*/  UIADD3 UR6, UPT, UPT, UR6, 0x1, URZ ;  /* 0x0000000106067890 */ /* 0x000fc8000fffe0ff */
[----:B------:R-:W-:-:S04]  /*3370*/  UISETP.NE.AND UP0, UPT, UR6, 0x1a, UPT ;  /* 0x0000001a0600788c */ /* 0x000fc8000bf05270 */
[----:B------:R-:W-:Y:S02]  /*3380*/  USEL UR5, URZ, 0x1, UP0 ;  /* 0x00000001ff057887 */ /* 0x000fe40008000000 */
[----:B------:R-:W-:-:S04]  /*3390*/  USEL UR6, UR6, URZ, UP0 ;  /* 0x000000ff06067287 */ /* 0x000fc80008000000 */
[----:B------:R-:W-:Y:S01]  /*33a0*/  ULEA UR6, UR6, UR4, 0x3 ;  /* 0x0000000406067291 */ /* 0x000fe2000f8e18ff */
[----:B------:R-:W-:-:S04]  /*33b0*/  LOP3.LUT R2, R2, UR5, RZ, 0x3c, !PT ;  /* 0x0000000502027c12 */ /* 0x000fc8000f8e3cff */
[----:B------:R-:W-:Y:S01]  /*33c0*/  SHF.L.U32 R2, R2, 0x1f, RZ ;  /* 0x0000001f02027819 */ /* 0x000fe200000006ff */
[----:B-1--4-:R-:W-:-:S07]  /*33d0*/  IMAD.U32 R0, RZ, RZ, UR6 ;  /* 0x00000006ff007e24 */ /* 0x012fce000f8e00ff */
.L_x_62:
[----:B-1----:R1:W2:Y:S02]  /*33e0*/  SYNCS.PHASECHK.TRANS64.TRYWAIT P0, [R0+URZ], R2 ;  /* 0x00000002000075a7 */ /* 0x0022a400080011ff */
[----:B--2---:R-:W-:Y:S05]  /*33f0*/  @!P0 NANOSLEEP.SYNCS 0x989680 ;  /* 0x009896800000895d */ /* 0x004fea0003900000 */
[----:B------:R-:W2:Y:S02]  /*3400*/  @!P0 SYNCS.PHASECHK.TRANS64 P0, [R0+URZ], R2 ;  /* 0x00000002000085a7 */ /* 0x000ea400080010ff */
[----:B--2---:R-:W-:Y:S05]  /*3410*/  @P0 EXIT ;  /* 0x000000000000094d */ /* 0x004fea0003800000 */
[----:B------:R-:W-:Y:S05]  /*3420*/  BRA `(.L_x_62) ;  /* 0xfffffffc00ec7947 */ /* 0x000fea000383ffff */
.L_x_18:
[----:B------:R-:W-:-:S04]  /*3430*/  UISETP.NE.AND UP1, UPT, UR37, URZ, UPT ;  /* 0x000000ff2500728c */ /* 0x000fc8000bf25270 */
[----:B------:R-:W-:-:S09]  /*3440*/  UISETP.NE.OR UP1, UPT, UR8, 0x1, UP1 ;  /* 0x000000010800788c */ /* 0x000fd20008f25670 */
[----:B------:R-:W-:Y:S05]  /*3450*/  BRA.U UP1, `(.L_x_63) ;  /* 0x0000000501487547 */ /* 0x000fea000b800000 */
[----:B------:R-:W-:Y:S01]  /*3460*/  ISETP.NE.AND P2, PT, R2, RZ, PT ;  /* 0x000000ff0200720c */ /* 0x000fe20003f45270 */
[----:B------:R-:W-:Y:S01]  /*3470*/  IMAD.MOV.U32 R12, RZ, RZ, 0x1 ;  /* 0x00000001ff0c7424 */ /* 0x000fe200078e00ff */
[----:B------:R-:W-:Y:S02]  /*3480*/  CS2R R10, SRZ ;  /* 0x00000000000a7805 */ /* 0x000fe4000001ff00 */
[----:B------:R-:W-:Y:S01]  /*3490*/  CS2R R8, SRZ ;  /* 0x0000000000087805 */ /* 0x000fe2000001ff00 */
[----:B------:R-:W-:Y:S01]  /*34a0*/  UMOV UR4, 0x400 ;  /* 0x0000040000047882 */ /* 0x000fe20000000000 */
[----:B------:R-:W-:Y:S01]  /*34b0*/  UMOV UR6, URZ ;  /* 0x000000ff00067c82 */ /* 0x000fe20008000000 */
[----:B------:R-:W-:-:S12]  /*34c0*/  ULEA UR37, UR37, UR4, 0x18 ;  /* 0x0000000425257291 */ /* 0x000fd8000f8ec0ff */
.L_x_67:
[----:B------:R-:W-:Y:S02]  /*34d0*/  LEA R0, R8, UR37, 0x3 ;  /* 0x0000002508007c11 */ /* 0x000fe4000f8e18ff */
[----:B------:R-:W-:-:S03]  /*34e0*/  SHF.L.U32 R4, R9, 0x1f, RZ ;  /* 0x0000001f09047819 */ /* 0x000fc600000006ff */
[----:B------:R-:W-:Y:S01]  /*34f0*/  VIADD R5, R0, 0x250 ;  /* 0x0000025000057836 */ /* 0x000fe20000000000 */
[----:B------:R-:W1:Y:S02]  /*3500*/  SYNCS.PHASECHK.TRANS64.TRYWAIT P0, [R0+URZ+0x240], R4 ;  /* 0x00024004000075a7 */ /* 0x000e6400080011ff */
[----:B-1----:R-:W-:Y:S05]  /*3510*/  @!P0 BRA `(.L_x_64) ;  /* 0x00000050005c8947 */ /* 0x002fea0003800000 */
.L_x_192:
[----:B------:R-:W-:Y:S01]  /*3520*/  ULEA UR5, UR6, UR37, 0x3 ;  /* 0x0000002506057291 */ /* 0x000fe2000f8e18ff */
[----:B-1----:R-:W-:Y:S01]  /*3530*/  PRMT R0, RZ, 0x654, R5 ;  /* 0x00000654ff007816 */ /* 0x002fe20000000005 */
[----:B------:R-:W-:Y:S01]  /*3540*/  @!P2 IMAD.MOV.U32 R4, RZ, RZ, 0x10 ;  /* 0x00000010ff04a424 */ /* 0x000fe200078e00ff */
[----:B------:R-:W-:Y:S01]  /*3550*/  SHF.L.U32 R5, R12, 0x1f, RZ ;  /* 0x0000001f0c057819 */ /* 0x000fe200000006ff */
[----:B------:R-:W-:Y:S01]  /*3560*/  UIADD3 UR4, UPT, UPT, UR5, 0x1e0, URZ ;  /* 0x000001e005047890 */ /* 0x000fe2000fffe0ff */
[----:B------:R1:W-:Y:S05]  /*3570*/  SYNCS.ARRIVE.TRANS64.RED.A1T0 RZ, [R0+URZ], RZ ;  /* 0x000000ff00ff79a7 */ /* 0x0003ea00081004ff */
[----:B------:R-:W-:Y:S01]  /*3580*/  IMAD.U32 R6, RZ, RZ, UR4 ;  /* 0x00000004ff067e24 */ /* 0x000fe2000f8e00ff */
[----:B------:R-:W2:Y:S04]  /*3590*/  SYNCS.PHASECHK.TRANS64.TRYWAIT P0, [UR5+0x1f0], R5 ;  /* 0x0001f005ff0075a7 */ /* 0x000ea80008001105 */
[----:B------:R-:W-:Y:S01]  /*35a0*/  PRMT R6, R2, 0x654, R6 ;  /* 0x0000065402067816 */ /* 0x000fe20000000006 */
[----:B-12---:R-:W-:Y:S06]  /*35b0*/  @!P0 BRA `(.L_x_65) ;  /* 0x0000005000488947 */ /* 0x006fec0003800000 */
.L_x_194:
[----:B------:R-:W-:Y:S01]  /*35c0*/  ULEA UR4, UR6, UR37, 0x4 ;  /* 0x0000002506047291 */ /* 0x000fe2000f8e20ff */
[----:B------:R-:W-:Y:S01]  /*35d0*/  SEL R3, R6, R3, !P2 ;  /* 0x0000000306037207 */ /* 0x000fe20005000000 */
[----:B------:R-:W-:Y:S01]  /*35e0*/  UIADD3 UR5, UPT, UPT, UR5, 0x1e0, URZ ;  /* 0x000001e005057890 */ /* 0x000fe2000fffe0ff */
[----:B-1----:R-:W-:Y:S01]  /*35f0*/  LEA R0, R11, UR37, 0x3 ;  /* 0x000000250b007c11 */ /* 0x002fe2000f8e18ff */
[----:B------:R-:W-:Y:S01]  /*3600*/  UIADD3 UR4, UPT, UPT, UR4, 0x270, URZ ;  /* 0x0000027004047890 */ /* 0x000fe2000fffe0ff */
[----:B------:R1:W-:Y:S01]  /*3610*/  @!P2 SYNCS.ARRIVE.TRANS64.RED RZ, [R3+URZ], R4 ;  /* 0x0000000403ffa9a7 */ /* 0x0003e200080004ff */
[----:B------:R-:W-:Y:S01]  /*3620*/  UIADD3 UR6, UPT, UPT, UR6, 0x1, URZ ;  /* 0x0000000106067890 */ /* 0x000fe2000fffe0ff */
[----:B------:R-:W-:-:S03]  /*3630*/  VIADD R8, R8, 0x1 ;  /* 0x0000000108087836 */ /* 0x000fc60000000000 */
[----:B------:R-:W-:Y:S02]  /*3640*/  UISETP.NE.AND UP0, UPT, UR6, 0x2, UPT ;  /* 0x000000020600788c */ /* 0x000fe4000bf05270 */
[----:B------:R-:W-:Y:S01]  /*3650*/  ISETP.NE.AND P0, PT, R8, 0x2, PT ;  /* 0x000000020800780c */ /* 0x000fe20003f05270 */
[----:B------:R-:W-:Y:S06]  /*3660*/  UGETNEXTWORKID.BROADCAST [UR4], [UR5] ;  /* 0x00000000040073ca */ /* 0x000fec0008000100 */
[----:B------:R-:W-:Y:S02]  /*3670*/  USEL UR4, URZ, 0x1, UP0 ;  /* 0x00000001ff047887 */ /* 0x000fe40008000000 */
[----:B------:R-:W-:-:S04]  /*3680*/  USEL UR6, UR6, URZ, UP0 ;  /* 0x000000ff06067287 */ /* 0x000fc80008000000 */
[----:B------:R-:W-:Y:S02]  /*3690*/  LOP3.LUT R12, R12, UR4, RZ, 0x3c, !PT ;  /* 0x000000040c0c7c12 */ /* 0x000fe4000f8e3cff */
[----:B-1----:R-:W-:-:S04]  /*36a0*/  SHF.L.U32 R4, R10, 0x1f, RZ ;  /* 0x0000001f0a047819 */ /* 0x002fc800000006ff */
[----:B------:R-:W1:Y:S02]  /*36b0*/  SYNCS.PHASECHK.TRANS64.TRYWAIT P1, [R0+URZ+0x1e0], R4 ;  /* 0x0001e004000075a7 */ /* 0x000e6400080211ff */
[----:B-1----:R-:W-:Y:S05]  /*36c0*/  @!P1 BRA `(.L_x_66) ;  /* 0x00000050001c9947 */ /* 0x002fea0003800000 */
.L_x_195:
[C---:B-1----:R-:W-:Y:S01]  /*36d0*/  LEA R4, R11.reuse, UR37, 0x4 ;  /* 0x000000250b047c11 */ /* 0x042fe2000f8e20ff */
[----:B------:R-:W-:Y:S01]  /*36e0*/  VIADD R0, R0, 0x1f0 ;  /* 0x000001f000007836 */ /* 0x000fe20000000000 */
[----:B------:R-:W-:Y:S01]  /*36f0*/  SEL R8, R8, RZ, P0 ;  /* 0x000000ff08087207 */ /* 0x000fe20000000000 */
[----:B------:R-:W-:-:S03]  /*3700*/  VIADD R11, R11, 0x1 ;  /* 0x000000010b0b7836 */ /* 0x000fc60000000000 */
[----:B------:R-:W1:Y:S01]  /*3710*/  LDS.128 R4, [R4+0x270] ;  /* 0x0002700004047984 */ /* 0x000e620000000c00 */
[----:B------:R-:W-:Y:S02]  /*3720*/  PRMT R0, RZ, 0x654, R0 ;  /* 0x00000654ff007816 */ /* 0x000fe40000000000 */
[C---:B------:R-:W-:Y:S01]  /*3730*/  ISETP.NE.AND P1, PT, R11.reuse, 0x2, PT ;  /* 0x000000020b00780c */ /* 0x040fe20003f25270 */
[----:B------:R-:W-:Y:S01]  /*3740*/  @!PT LDS RZ, [RZ] ;  /* 0x00000000fffff984 */ /* 0x000fe20000000800 */
[----:B------:R-:W-:Y:S01]  /*3750*/  @!PT LDS RZ, [RZ] ;  /* 0x00000000fffff984 */ /* 0x000fe20000000800 */
[----:B------:R-:W-:Y:S01]  /*3760*/  @!PT LDS RZ, [RZ] ;  /* 0x00000000fffff984 */ /* 0x000fe20000000800 */
[----:B------:R-:W-:Y:S01]  /*3770*/  @!PT LDS RZ, [RZ] ;  /* 0x00000000fffff984 */ /* 0x000fe20000000800 */
[----:B------:R2:W-:Y:S06]  /*3780*/  MEMBAR.ALL.CTA ;  /* 0x0000000000007992 */ /* 0x0005ec0000008000 */
[----:B--2---:R-:W2:Y:S01]  /*3790*/  FENCE.VIEW.ASYNC.S ;  /* 0x00000000000073c6 */ /* 0x004ea20000000000 */
[----:B------:R-:W-:Y:S01]  /*37a0*/  SEL R11, R11, RZ, P1 ;  /* 0x000000ff0b0b7207 */ /* 0x000fe20000800000 */
[----:B--2---:R2:W-:Y:S01]  /*37b0*/  SYNCS.ARRIVE.TRANS64.RED.A1T0 RZ, [R0+URZ], RZ ;  /* 0x000000ff00ff79a7 */ /* 0x0045e200081004ff */
[----:B-1----:R-:W-:-:S02]  /*37c0*/  LOP3.LUT P3, RZ, R6, 0x1, RZ, 0xc0, !PT ;  /* 0x0000000106ff7812 */ /* 0x002fc4000786c0ff */
[----:B------:R-:W-:-:S04]  /*37d0*/  SEL R4, RZ, 0x1, P1 ;  /* 0x00000001ff047807 */ /* 0x000fc80000800000 */
[----:B------:R-:W-:Y:S02]  /*37e0*/  LOP3.LUT R10, R10, R4, RZ, 0x3c, !PT ;  /* 0x000000040a0a7212 */ /* 0x000fe400078e3cff */
[----:B--2---:R-:W-:-:S04]  /*37f0*/  SEL R0, RZ, 0x1, P0 ;  /* 0x00000001ff007807 */ /* 0x004fc80000000000 */
[----:B------:R-:W-:Y:S01]  /*3800*/  LOP3.LUT R9, R9, R0, RZ, 0x3c, !PT ;  /* 0x0000000009097212 */ /* 0x000fe200078e3cff */
[----:B------:R-:W-:Y:S06]  /*3810*/  @P3 BRA `(.L_x_67) ;  /* 0xfffffffc002c3947 */ /* 0x000fec000383ffff */
[----:B------:R-:W-:Y:S01]  /*3820*/  ULEA UR5, UR6, UR37, 0x3 ;  /* 0x0000002506057291 */ /* 0x000fe2000f8e18ff */
[----:B------:R-:W-:-:S08]  /*3830*/  SHF.L.U32 R2, R12, 0x1f, RZ ;  /* 0x0000001f0c027819 */ /* 0x000fd000000006ff */
[----:B------:R-:W1:Y:S02]  /*3840*/  SYNCS.PHASECHK.TRANS64 P0, [UR5+0x1f0], R2 ;  /* 0x0001f002ff0075a7 */ /* 0x000e640008001005 */
[----:B-1----:R-:W-:Y:S05]  /*3850*/  @P0 BRA `(.L_x_68) ;  /* 0x0000000000080947 */ /* 0x002fea0003800000 */
[----:B------:R-:W1:Y:S02]  /*3860*/  SYNCS.PHASECHK.TRANS64.TRYWAIT P0, [UR5+0x1f0], R2 ;  /* 0x0001f002ff0075a7 */ /* 0x000e640008001105 */
[----:B-1----:R-:W-:Y:S05]  /*3870*/  @!P0 BRA `(.L_x_69) ;  /* 0x0000004c00c48947 */ /* 0x002fea0003800000 */
.L_x_68:
[----:B------:R-:W-:-:S04]  /*3880*/  UIADD3 UR4, UPT, UPT, UR6, 0x1, URZ ;  /* 0x0000000106047890 */ /* 0x000fc8000fffe0ff */
[----:B------:R-:W-:-:S04]  /*3890*/  UISETP.NE.AND UP0, UPT, UR4, 0x2, UPT ;  /* 0x000000020400788c */ /* 0x000fc8000bf05270 */
[----:B------:R-:W-:Y:S02]  /*38a0*/  USEL UR7, URZ, 0x1, UP0 ;  /* 0x00000001ff077887 */ /* 0x000fe40008000000 */
[----:B------:R-:W-:-:S04]  /*38b0*/  USEL UR4, UR4, URZ, UP0 ;  /* 0x000000ff04047287 */ /* 0x000fc80008000000 */
[----:B------:R-:W-:Y:S01]  /*38c0*/  ULEA UR4, UR4, UR37, 0x3 ;  /* 0x0000002504047291 */ /* 0x000fe2000f8e18ff */
[----:B-1----:R-:W-:-:S04]  /*38d0*/  LOP3.LUT R2, R12, UR7, RZ, 0x3c, !PT ;  /* 0x000000070c027c12 */ /* 0x002fc8000f8e3cff */
[----:B------:R-:W-:-:S04]  /*38e0*/  SHF.L.U32 R0, R2, 0x1f, RZ ;  /* 0x0000001f02007819 */ /* 0x000fc800000006ff */
[----:B------:R-:W1:Y:S02]  /*38f0*/  SYNCS.PHASECHK.TRANS64 P0, [UR4+0x1f0], R0 ;  /* 0x0001f000ff0075a7 */ /* 0x000e640008001004 */
[----:B-1----:R-:W-:Y:S05]  /*3900*/  @P0 EXIT ;  /* 0x000000000000094d */ /* 0x002fea0003800000 */
[----:B------:R-:W-:Y:S02]  /*3910*/  SHF.L.U32 R2, R2, 0x1f, RZ ;  /* 0x0000001f02027819 */ /* 0x000fe400000006ff */
[----:B------:R-:W-:-:S07]  /*3920*/  MOV R0, UR4 ;  /* 0x0000000400007c02 */ /* 0x000fce0008000f00 */
.L_x_70:
[----:B-1----:R1:W2:Y:S02]  /*3930*/  SYNCS.PHASECHK.TRANS64.TRYWAIT P0, [R0+URZ+0x1f0], R2 ;  /* 0x0001f002000075a7 */ /* 0x0022a400080011ff */
[----:B--2---:R-:W-:Y:S05]  /*3940*/  @!P0 NANOSLEEP.SYNCS 0x989680 ;  /* 0x009896800000895d */ /* 0x004fea0003900000 */
[----:B------:R-:W2:Y:S02]  /*3950*/  @!P0 SYNCS.PHASECHK.TRANS64 P0, [R0+URZ+0x1f0], R2 ;  /* 0x0001f002000085a7 */ /* 0x000ea400080010ff */
[----:B--2---:R-:W-:Y:S05]  /*3960*/  @P0 EXIT ;  /* 0x000000000000094d */ /* 0x004fea0003800000 */
[----:B------:R-:W-:Y:S05]  /*3970*/  BRA `(.L_x_70) ;  /* 0xfffffffc00ec7947 */ /* 0x000fea000383ffff */
.L_x_63:
[----:B------:R-:W-:-:S09]  /*3980*/  UISETP.NE.AND UP1, UPT, UR8, URZ, UPT ;  /* 0x000000ff0800728c */ /* 0x000fd2000bf25270 */
[----:B------:R-:W-:Y:S05]  /*3990*/  BRA.U UP1, `(.L_x_71) ;  /* 0x0000000d01947547 */ /* 0x000fea000b800000 */
[----:B------:R-:W-:Y:S01]  /*39a0*/  UMOV UR4, 0x40 ;  /* 0x0000004000047882 */ /* 0x000fe20000000000 */
[----:B------:R-:W-:Y:S01]  /*39b0*/  NOP ;  /* 0x0000000000007918 */ /* 0x000fe20000000000 */
[----:B------:R-:W-:Y:S01]  /*39c0*/  ULEA UR4, UR37, UR4, 0x18 ;  /* 0x0000000425047291 */ /* 0x000fe2000f8ec0ff */
[----:B------:R-:W-:Y:S02]  /*39d0*/  UMOV UR5, 0x400 ;  /* 0x0000040000057882 */ /* 0x000fe40000000000 */
[----:B------:R-:W-:-:S06]  /*39e0*/  ULEA UR37, UR37, UR5, 0x18 ;  /* 0x0000000525257291 */ /* 0x000fcc000f8ec0ff */
[----:B------:R-:W1:Y:S02]  /*39f0*/  LDS.U8 R0, [UR4+0x1c] ;  /* 0x00001c04ff007984 */ /* 0x000e640008000000 */
[----:B-1----:R-:W-:-:S13]  /*3a00*/  ISETP.NE.AND P0, PT, R0, RZ, PT ;  /* 0x000000ff0000720c */ /* 0x002fda0003f05270 */
[----:B------:R-:W-:Y:S05]  /*3a10*/  @P0 BRA `(.L_x_72) ;  /* 0x0000000000580947 */ /* 0x000fea0003800000 */
[----:B------:R-:W-:-:S13]  /*3a20*/  ELECT P0, URZ, PT ;  /* 0x0000000000ff782f */ /* 0x000fda0003800000 */
[----:B------:R-:W-:Y:S05]  /*3a30*/  @!P0 BRA `(.L_x_73) ;  /* 0x0000000000608947 */ /* 0x000fea0003800000 */
[----:B------:R-:W-:Y:S01]  /*3a40*/  UMOV UR5, 0x10 ;  /* 0x0000001000057882 */ /* 0x000fe20000000000 */
[----:B------:R-:W-:Y:S01]  /*3a50*/  HFMA2 R0, -RZ, RZ, 0, 5.9604644775390625e-08 ;  /* 0x00000001ff007431 */ /* 0x000fe200000001ff */
[----:B------:R-:W-:-:S03]  /*3a60*/  MOV R2, 0xffff ;  /* 0x0000ffff00027802 */ /* 0x000fc60000000f00 */
[----:B------:R-:W-:Y:S04]  /*3a70*/  DEPBAR.LE SB1, 0x36 ;  /* 0x00009d800000791a */ /* 0x000fe80000000000 */
[----:B------:R-:W1:Y:S02]  /*3a80*/  UTCATOMSWS.FIND_AND_SET.ALIGN UP0, UR5, UR5 ;  /* 0x00000005000575e3 */ /* 0x000e640008000800 */
[----:B-1----:R-:W-:Y:S01]  /*3a90*/  MOV R3, UR5 ;  /* 0x0000000500037c02 */ /* 0x002fe20008000f00 */
[----:B------:R-:W-:Y:S06]  /*3aa0*/  BRA.U UP0, `(.L_x_74) ;  /* 0x0000000100187547 */ /* 0x000fec000b800000 */
.L_x_75:
[----:B------:R-:W-:Y:S05]  /*3ab0*/  NANOSLEEP 0x64 ;  /* 0x000000640000795d */ /* 0x000fea0003800000 */
[----:B------:R-:W-:-:S05]  /*3ac0*/  UMOV UR5, 0x10 ;  /* 0x0000001000057882 */ /* 0x000fca0000000000 */
[----:B------:R-:W-:Y:S04]  /*3ad0*/  DEPBAR.LE SB1, 0x36 ;  /* 0x00009d800000791a */ /* 0x000fe80000000000 */
[----:B------:R-:W1:Y:S02]  /*3ae0*/  UTCATOMSWS.FIND_AND_SET.ALIGN UP0, UR5, UR5 ;  /* 0x00000005000575e3 */ /* 0x000e640008000800 */
[----:B-1----:R-:W-:Y:S01]  /*3af0*/  MOV R3, UR5 ;  /* 0x0000000500037c02 */ /* 0x002fe20008000f00 */
[----:B------:R-:W-:Y:S05]  /*3b00*/  BRA.U !UP0, `(.L_x_75) ;  /* 0xfffffffd08e87547 */ /* 0x000fea000b83ffff */
.L_x_74:
[-C--:B------:R-:W-:Y:S02]  /*3b10*/  SHF.L.U32 R2, R2, R3.reuse, RZ ;  /* 0x0000000302027219 */ /* 0x080fe400000006ff */
[----:B------:R-:W-:Y:S01]  /*3b20*/  SHF.L.U32 R0, R0, R3, RZ ;  /* 0x0000000300007219 */ /* 0x000fe200000006ff */
[----:B------:R-:W-:Y:S02]  /*3b30*/  IMAD.SHL.U32 R3, R3, 0x20, RZ ;  /* 0x0000002003037824 */ /* 0x000fe400078e00ff */
[----:B------:R1:W-:Y:S04]  /*3b40*/  ATOMS.OR RZ, [UR4+0x14], R2 ;  /* 0x00001402ffff798c */ /* 0x0003e8000b000004 */
[----:B------:R1:W-:Y:S04]  /*3b50*/  ATOMS.OR RZ, [UR4+0x18], R0 ;  /* 0x00001800ffff798c */ /* 0x0003e8000b000004 */
[----:B------:R1:W-:Y:S01]  /*3b60*/  STS [UR37+0x290], R3 ;  /* 0x00029003ff007988 */ /* 0x0003e20008000825 */
[----:B------:R-:W-:Y:S05]  /*3b70*/  BRA `(.L_x_73) ;  /* 0x0000000000107947 */ /* 0x000fea0003800000 */
.L_x_72:
[----:B------:R-:W-:Y:S02]  /*3b80*/  MOV R0, 0xffffffff ;  /* 0xffffffff00007802 */ /* 0x000fe40000000f00 */
[----:B------:R-:W-:-:S03]  /*3b90*/  MOV R2, 0x3bc0 ;  /* 0x00003bc000027802 */ /* 0x000fc60000000f00 */
[----:B------:R1:W-:Y:S04]  /*3ba0*/  STS [UR37+0x290], R0 ;  /* 0x00029000ff007988 */ /* 0x0003e80008000825 */
[----:B-1-3-5:R-:W-:Y:S05]  /*3bb0*/  CALL.REL.NOINC `($__internal_1_$__cuda_sm10x_tcgen05_guardrail_trap_phase_invalid_during_alloc) ;  /* 0x0000005000987944 */ /* 0x02afea0003c00000 */
.L_x_73:
[----:B------:R-:W-:Y:S05]  /*3bc0*/  WARPSYNC.ALL ;  /* 0x0000000000007948 */ /* 0x000fea0003800000 */
[----:B------:R-:W2:Y:S01]  /*3bd0*/  S2UR UR6, SR_CgaCtaId ;  /* 0x00000000000679c3 */ /* 0x000ea20000008800 */
[----:B------:R-:W-:Y:S01]  /*3be0*/  UMOV UR4, 0x400 ;  /* 0x0000040000047882 */ /* 0x000fe20000000000 */
[----:B------:R-:W-:-:S06]  /*3bf0*/  NOP ;  /* 0x0000000000007918 */ /* 0x000fcc0000000000 */
[----:B------:R-:W-:Y:S06]  /*3c00*/  BAR.ARV 0x6, 0xa0 ;  /* 0x0182800000007b1d */ /* 0x000fec0000002000 */
[----:B------:R-:W4:Y:S01]  /*3c10*/  LDCU UR7, c[0x0][0x38c] ;  /* 0x00007180ff0777ac */ /* 0x000f220008000800 */
[----:B------:R-:W-:Y:S01]  /*3c20*/  IMAD.MOV.U32 R11, RZ, RZ, 0x1 ;  /* 0x00000001ff0b7424 */ /* 0x000fe200078e00ff */
[----:B------:R-:W-:Y:S01]  /*3c30*/  CS2R R8, SRZ ;  /* 0x0000000000087805 */ /* 0x000fe2000001ff00 */
[----:B------:R-:W-:Y:S01]  /*3c40*/  IMAD.MOV.U32 R10, RZ, RZ, RZ ;  /* 0x000000ffff0a7224 */ /* 0x000fe200078e00ff */
[----:B------:R-:W-:Y:S01]  /*3c50*/  UMOV UR18, URZ ;  /* 0x000000ff00127c82 */ /* 0x000fe20008000000 */
[----:B------:R-:W-:Y:S01]  /*3c60*/  UMOV UR17, URZ ;  /* 0x000000ff00117c82 */ /* 0x000fe20008000000 */
[----:B------:R-:W-:Y:S01]  /*3c70*/  UMOV UR22, 0x0 ;  /* 0x0000000000167882 */ /* 0x000fe20000000000 */
[----:B------:R-:W-:Y:S01]  /*3c80*/  UMOV UR23, 0x4100490 ;  /* 0x0410049000177882 */ /* 0x000fe20000000000 */
[----:B------:R-:W-:Y:S01]  /*3c90*/  UMOV UR20, 0x0 ;  /* 0x0000000000147882 */ /* 0x000fe20000000000 */
[----:B------:R-:W-:Y:S01]  /*3ca0*/  UMOV UR21, 0x4100490 ;  /* 0x0410049000157882 */ /* 0x000fe20000000000 */
[----:B--2---:R-:W-:Y:S01]  /*3cb0*/  ULEA UR6, UR6, UR4, 0x18 ;  /* 0x0000000406067291 */ /* 0x004fe2000f8ec0ff */
[----:B------:R-:W2:Y:S03]  /*3cc0*/  LDCU UR4, c[0x0][0x38c] ;  /* 0x00007180ff0477ac */ /* 0x000ea60008000800 */
[----:B------:R-:W-:-:S02]  /*3cd0*/  UIADD3 UR11, UPT, UPT, UR6, 0x3600, URZ ;  /* 0x00003600060b7890 */ /* 0x000fc4000fffe0ff */
[----:B----4-:R-:W-:-:S03]  /*3ce0*/  UIADD3 UR7, UPT, UPT, UR7, 0x1f, URZ ;  /* 0x0000001f07077890 */ /* 0x010fc6000fffe0ff */
[----:B-1----:R-:W1:Y:S01]  /*3cf0*/  LDS R0, [UR6+0x290] ;  /* 0x00029006ff007984 */ /* 0x002e620008000800 */
[----:B------:R-:W-:Y:S02]  /*3d00*/  UIADD3 UR12, UPT, UPT, UR6, 0x1d600, URZ ;  /* 0x0001d600060c7890 */ /* 0x000fe4000fffe0ff */
[----:B------:R-:W-:Y:S02]  /*3d10*/  USHF.R.S32.HI UR5, URZ, 0x1f, UR7 ;  /* 0x0000001fff057899 */ /* 0x000fe40008011407 */
[----:B------:R-:W-:Y:S02]  /*3d20*/  USHF.R.U32.HI UR11, URZ, 0x4, UR11 ;  /* 0x00000004ff0b7899 */ /* 0x000fe4000801160b */
[----:B------:R-:W-:Y:S02]  /*3d30*/  ULEA.HI UR5, UR5, UR7, URZ, 0x5 ;  /* 0x0000000705057291 */ /* 0x000fe4000f8f28ff */
[----:B------:R-:W-:Y:S02]  /*3d40*/  USHF.R.U32.HI UR12, URZ, 0x4, UR12 ;  /* 0x00000004ff0c7899 */ /* 0x000fe4000801160c */
[----:B------:R-:W-:-:S02]  /*3d50*/  USHF.R.S32.HI UR5, URZ, 0x5, UR5 ;  /* 0x00000005ff057899 */ /* 0x000fc40008011405 */
[----:B------:R-:W-:Y:S02]  /*3d60*/  ULOP3.LUT UR11, UR11, 0x3fff, URZ, 0xc0, !UPT ;  /* 0x00003fff0b0b7892 */ /* 0x000fe4000f8ec0ff */
[----:B------:R-:W-:Y:S02]  /*3d70*/  UISETP.LT.AND UP0, UPT, UR5, 0x1, UPT ;  /* 0x000000010500788c */ /* 0x000fe4000bf01270 */
[----:B------:R-:W-:Y:S02]  /*3d80*/  ULOP3.LUT UR12, UR12, 0x3fff, URZ, 0xc0, !UPT ;  /* 0x00003fff0c0c7892 */ /* 0x000fe4000f8ec0ff */
[----:B------:R-:W-:Y:S02]  /*3d90*/  USEL UR10, UR5, 0x1, !UP0 ;  /* 0x00000001050a7887 */ /* 0x000fe4000c000000 */
[----:B------:R-:W-:Y:S02]  /*3da0*/  ULOP3.LUT UR11, UR11, 0x10000, URZ, 0xfc, !UPT ;  /* 0x000100000b0b7892 */ /* 0x000fe4000f8efcff */
[----:B------:R-:W-:-:S02]  /*3db0*/  ULOP3.LUT UR12, UR12, 0x10000, URZ, 0xfc, !UPT ;  /* 0x000100000c0c7892 */ /* 0x000fc4000f8efcff */
[----:B------:R-:W-:Y:S02]  /*3dc0*/  UIADD3 UR10, UPT, UPT, -UR10, URZ, URZ ;  /* 0x000000ff0a0a7290 */ /* 0x000fe4000fffe1ff */
[----:B--2---:R-:W-:Y:S01]  /*3dd0*/  UISETP.GE.AND UP3, UPT, UR4, 0x1, UPT ;  /* 0x000000010400788c */ /* 0x004fe2000bf66270 */
[----:B-1----:R-:W-:-:S15]  /*3de0*/  R2UR UR19, R0 ;  /* 0x00000000001372ca */ /* 0x002fde00000e0000 */
.L_x_82:
[----:B------:R-:W-:Y:S02]  /*3df0*/  LEA R0, R10, UR6, 0x3 ;  /* 0x000000060a007c11 */ /* 0x000fe4000f8e18ff */
[----:B------:R-:W-:Y:S02]  /*3e00*/  SHF.L.U32 R2, R9, 0x1f, RZ ;  /* 0x0000001f09027819 */ /* 0x000fe400000006ff */
[----:B------:R-:W-:Y:S01]  /*3e10*/  PLOP3.LUT P0, PT, PT, PT, UP3, 0x80, 0x8 ;  /* 0x000000000008781c */ /* 0x000fe20003f0f038 */
[----:B------:R-:W-:Y:S01]  /*3e20*/  VIADD R3, R0, 0x1f0 ;  /* 0x000001f000037836 */ /* 0x000fe20000000000 */
[----:B-1----:R-:W1:Y:S02]  /*3e30*/  SYNCS.PHASECHK.TRANS64.TRYWAIT P1, [R0+URZ+0x1e0], R2 ;  /* 0x0001e002000075a7 */ /* 0x002e6400080211ff */
[----:B-1--4-:R-:W-:Y:S09]  /*3e40*/  @!P1 BRA `(.L_x_76) ;  /* 0x0000004800689947 */ /* 0x012ff20003800000 */
.L_x_197:
[----:B------:R-:W-:Y:S01]  /*3e50*/  LEA R4, R10, UR6, 0x4 ;  /* 0x000000060a047c11 */ /* 0x000fe2000f8e20ff */
[----:B------:R-:W-:Y:S01]  /*3e60*/  @UP3 ULEA UR4, UR17, UR6, 0x3 ;  /* 0x0000000611043291 */ /* 0x000fe2000f8e18ff */
[----:B------:R-:W-:Y:S01]  /*3e70*/  PLOP3.LUT P2, PT, PT, PT, PT, 0x80, 0x8 ;  /* 0x000000000008781c */ /* 0x000fe20003f4f070 */
[----:B------:R-:W-:Y:S01]  /*3e80*/  ULEA UR8, UR18, UR6, 0x3 ;  /* 0x0000000612087291 */ /* 0x000fe2000f8e18ff */
[----:B------:R-:W-:Y:S02]  /*3e90*/  PRMT R3, RZ, 0x654, R3 ;  /* 0x00000654ff037816 */ /* 0x000fe40000000003 */
[----:B------:R-:W2:Y:S01]  /*3ea0*/  LDS.128 R4, [R4+0x270] ;  /* 0x0002700004047984 */ /* 0x000ea20000000c00 */
[----:B-1----:R-:W-:Y:S02]  /*3eb0*/  @P0 SHF.L.U32 R2, R8, 0x1f, RZ ;  /* 0x0000001f08020819 */ /* 0x002fe400000006ff */
[----:B------:R-:W-:Y:S01]  /*3ec0*/  SHF.L.U32 R0, R11, 0x1f, RZ ;  /* 0x0000001f0b007819 */ /* 0x000fe200000006ff */
[----:B------:R-:W-:Y:S01]  /*3ed0*/  @!PT LDS RZ, [RZ] ;  /* 0x00000000fffff984 */ /* 0x000fe20000000800 */
[----:B------:R-:W-:Y:S01]  /*3ee0*/  @!PT LDS RZ, [RZ] ;  /* 0x00000000fffff984 */ /* 0x000fe20000000800 */
[----:B------:R-:W-:Y:S01]  /*3ef0*/  @!PT LDS RZ, [RZ] ;  /* 0x00000000fffff984 */ /* 0x000fe20000000800 */
[----:B------:R-:W-:Y:S01]  /*3f00*/  @!PT LDS RZ, [RZ] ;  /* 0x00000000fffff984 */ /* 0x000fe20000000800 */
[----:B------:R1:W-:Y:S06]  /*3f10*/  MEMBAR.ALL.CTA ;  /* 0x0000000000007992 */ /* 0x0003ec0000008000 */
[----:B-1----:R-:W1:Y:S02]  /*3f20*/  FENCE.VIEW.ASYNC.S ;  /* 0x00000000000073c6 */ /* 0x002e640000000000 */
[----:B-1----:R1:W-:Y:S01]  /*3f30*/  SYNCS.ARRIVE.TRANS64.RED.A1T0 RZ, [R3+URZ], RZ ;  /* 0x000000ff03ff79a7 */ /* 0x0023e200081004ff */
[----:B------:R1:W4:Y:S01]  /*3f40*/  @P0 SYNCS.PHASECHK.TRANS64.TRYWAIT P2, [UR4], R2 ;  /* 0x00000002ff0005a7 */ /* 0x0003220008041104 */
[----:B------:R-:W-:Y:S01]  /*3f50*/  ULEA.HI UR4, UR18, UR18, URZ, 0x1 ;  /* 0x0000001212047291 */ /* 0x000fe2000f8f08ff */
[----:B--2---:R-:W-:-:S03]  /*3f60*/  LOP3.LUT P1, RZ, R6, 0x1, RZ, 0xc0, !PT ;  /* 0x0000000106ff7812 */ /* 0x004fc6000782c0ff */
[----:B------:R-:W-:Y:S02]  /*3f70*/  USHF.L.U32 UR9, UR4, 0x5, URZ ;  /* 0x0000000504097899 */ /* 0x000fe400080006ff */
[----:B------:R-:W-:Y:S02]  /*3f80*/  ULOP3.LUT UR4, UR4, 0xffe, URZ, 0xc0, !UPT ;  /* 0x00000ffe04047892 */ /* 0x000fe4000f8ec0ff */
[----:B------:R-:W-:Y:S02]  /*3f90*/  ULOP3.LUT UR9, UR9, 0xffffffc0, URZ, 0xc0, !UPT ;  /* 0xffffffc009097892 */ /* 0x000fe4000f8ec0ff */
[----:B------:R-:W-:Y:S02]  /*3fa0*/  UIADD3 UR4, UPT, UPT, -UR4, UR18, URZ ;  /* 0x0000001204047290 */ /* 0x000fe4000fffe1ff */
[----:B------:R-:W-:Y:S01]  /*3fb0*/  UIADD3 UR9, UPT, UPT, UR19, UR9, URZ ;  /* 0x0000000913097290 */ /* 0x000fe2000fffe0ff */
[----:B------:R-:W2:Y:S03]  /*3fc0*/  SYNCS.PHASECHK.TRANS64.TRYWAIT P0, [UR8+0x220], R0 ;  /* 0x00022000ff0075a7 */ /* 0x000ea60008001108 */
[----:B------:R-:W-:Y:S01]  /*3fd0*/  ULEA UR9, UR4, UR9, 0x14 ;  /* 0x0000000904097291 */ /* 0x000fe2000f8ea0ff */
[----:B-12-4-:R-:W-:Y:S11]  /*3fe0*/  @!P0 BRA `(.L_x_77) ;  /* 0x0000004800148947 */ /* 0x016ff60003800000 */
.L_x_199:
[----:B------:R-:W-:Y:S01]  /*3ff0*/  IADD3 R10, PT, PT, R10, 0x1, RZ ;  /* 0x000000010a0a7810 */ /* 0x000fe20007ffe0ff */
[----:B------:R-:W-:Y:S06]  /*4000*/  BRA.U !UP3, `(.L_x_78) ;  /* 0x000000010b987547 */ /* 0x000fec000b800000 */
[----:B------:R-:W-:Y:S01]  /*4010*/  UPLOP3.LUT UP4, UPT, UPT, UPT, UPT, 0x40, 0x4 ;  /* 0x000000000004789c */ /* 0x000fe20003f8e870 */
[----:B------:R-:W-:Y:S01]  /*4020*/  UMOV UR16, UR10 ;  /* 0x0000000a00107c82 */ /* 0x000fe20008000000 */
[----:B------:R-:W-:Y:S01]  /*4030*/  UMOV UR15, UR5 ;  /* 0x00000005000f7c82 */ /* 0x000fe20008000000 */
[----:B------:R-:W-:-:S08]  /*4040*/  UMOV UR14, UR17 ;  /* 0x00000011000e7c82 */ /* 0x000fd00008000000 */
.L_x_81:
[----:B------:R-:W-:Y:S02]  /*4050*/  UIADD3 UR16, UPT, UPT, UR16, 0x1, URZ ;  /* 0x0000000110107890 */ /* 0x000fe4000fffe0ff */
[----:B--2---:R-:W-:Y:S02]  /*4060*/  ULEA UR7, UR14, UR6, 0x3 ;  /* 0x000000060e077291 */ /* 0x004fe4000f8e18ff */
[----:B------:R-:W-:Y:S01]  /*4070*/  UISETP.NE.AND UP0, UPT, UR16, URZ, UPT ;  /* 0x000000ff1000728c */ /* 0x000fe2000bf05270 */
[----:B----4-:R-:W-:Y:S10]  /*4080*/  @P2 BRA `(.L_x_79) ;  /* 0x00000000000c2947 */ /* 0x010ff40003800000 */
[----:B-1----:R-:W-:Y:S04]  /*4090*/  SHF.L.U32 R2, R8, 0x1f, RZ ;  /* 0x0000001f08027819 */ /* 0x002fe800000006ff */
[----:B------:R-:W1:Y:S02]  /*40a0*/  SYNCS.PHASECHK.TRANS64.TRYWAIT P0, [UR7], R2 ;  /* 0x00000002ff0075a7 */ /* 0x000e640008001107 */
[----:B-1----:R-:W-:Y:S05]  /*40b0*/  @!P0 BRA `(.L_x_80) ;  /* 0x0000004400f88947 */ /* 0x002fea0003800000 */
.L_x_79:
[----:B------:R-:W-:Y:S01]  /*40c0*/  UISETP.NE.AND UP1, UPT, UR15, 0x1, UPT ;  /* 0x000000010f00788c */ /* 0x000fe2000bf25270 */
[----:B------:R-:W-:Y:S01]  /*40d0*/  PLOP3.LUT P2, PT, PT, PT, PT, 0x80, 0x8 ;  /* 0x000000000008781c */ /* 0x000fe20003f4f070 */
[----:B------:R-:W-:Y:S02]  /*40e0*/  UIADD3 UR17, UPT, UPT, UR14, 0x1, URZ ;  /* 0x000000010e117890 */ /* 0x000fe4000fffe0ff */
[----:B------:R-:W-:Y:S02]  /*40f0*/  ULEA UR24, UR14, UR12, 0x8 ;  /* 0x0000000c0e187291 */ /* 0x000fe4000f8e40ff */
[----:B------:R-:W-:Y:S01]  /*4100*/  UISETP.NE.AND UP2, UPT, UR17, 0x1a, UPT ;  /* 0x0000001a1100788c */ /* 0x000fe2000bf45270 */
[----:B------:R-:W-:Y:S01]  /*4110*/  PLOP3.LUT P0, PT, PT, PT, UP1, 0x80, 0x8 ;  /* 0x000000000008781c */ /* 0x000fe20003f0f018 */
[----:B------:R-:W-:Y:S02]  /*4120*/  ULEA UR26, UR14, UR11, 0x8 ;  /* 0x0000000b0e1a7291 */ /* 0x000fe4000f8e40ff */
[----:B------:R-:W-:Y:S02]  /*4130*/  USEL UR13, URZ, 0x1, UP2 ;  /* 0x00000001ff0d7887 */ /* 0x000fe40009000000 */
[----:B------:R-:W-:Y:S02]  /*4140*/  USEL UR17, UR17, URZ, UP2 ;  /* 0x000000ff11117287 */ /* 0x000fe40009000000 */
[----:B------:R-:W-:Y:S02]  /*4150*/  UIADD3 UR30, UPT, UPT, UR24, 0x2, URZ ;  /* 0x00000002181e7890 */ /* 0x000fe4000fffe0ff */
[----:B------:R-:W-:Y:S01]  /*4160*/  @UP1 ULEA UR4, UR17, UR6, 0x3 ;  /* 0x0000000611041291 */ /* 0x000fe2000f8e18ff */
[----:B------:R-:W-:Y:S01]  /*4170*/  LOP3.LUT R8, R8, UR13, RZ, 0x3c, !PT ;  /* 0x0000000d08087c12 */ /* 0x000fe2000f8e3cff */
[----:B------:R-:W-:Y:S02]  /*4180*/  UIADD3 UR28, UPT, UPT, UR26, 0x2, URZ ;  /* 0x000000021a1c7890 */ /* 0x000fe4000fffe0ff */
[----:B------:R-:W-:Y:S01]  /*4190*/  UIADD3 UR7, UPT, UPT, UR7, 0xd0, URZ ;  /* 0x000000d007077890 */ /* 0x000fe2000fffe0ff */
[----:B-1----:R-:W-:Y:S01]  /*41a0*/  @P0 SHF.L.U32 R0, R8, 0x1f, RZ ;  /* 0x0000001f08000819 */ /* 0x002fe200000006ff */
[----:B------:R-:W-:Y:S01]  /*41b0*/  UMOV UR25, 0x80004020 ;  /* 0x8000402000197882 */ /* 0x000fe20000000000 */
[----:B------:R-:W-:Y:S01]  /*41c0*/  UMOV UR27, 0x80004020 ;  /* 0x80004020001b7882 */ /* 0x000fe20000000000 */
[----:B------:R-:W-:Y:S01]  /*41d0*/  UMOV UR31, 0x80004020 ;  /* 0x80004020001f7882 */ /* 0x000fe20000000000 */
[----:B------:R2:W4:Y:S01]  /*41e0*/  @P0 SYNCS.PHASECHK.TRANS64.TRYWAIT P2, [UR4], R0 ;  /* 0x00000000ff0005a7 */ /* 0x0005220008041104 */
[----:B------:R-:W-:Y:S01]  /*41f0*/  UIADD3 UR15, UPT, UPT, UR15, -0x1, URZ ;  /* 0xffffffff0f0f7890 */ /* 0x000fe2000fffe0ff */
[----:B------:R2:W-:Y:S01]  /*4200*/  UTCHMMA gdesc[UR26], gdesc[UR24], tmem[UR9], tmem[UR22], idesc[UR23], UP4 ;  /* 0x00ff16181a0075ea */ /* 0x0005e2000a000009 */
[----:B------:R-:W-:Y:S01]  /*4210*/  UPLOP3.LUT UP4, UPT, UPT, UPT, UPT, 0x80, 0x8 ;  /* 0x000000000008789c */ /* 0x000fe20003f8f070 */
[----:B------:R-:W-:Y:S01]  /*4220*/  UMOV UR29, 0x80004020 ;  /* 0x80004020001d7882 */ /* 0x000fe20000000000 */
[----:B------:R-:W-:Y:S01]  /*4230*/  UMOV UR14, UR17 ;  /* 0x00000011000e7c82 */ /* 0x000fe20008000000 */
[----:B------:R2:W-:Y:S01]  /*4240*/  UTCHMMA gdesc[UR28], gdesc[UR30], tmem[UR9], tmem[UR20], idesc[UR21], UPT ;  /* 0x00ff141e1c0075ea */ /* 0x0005e2000b800009 */
[----:B------:R2:W-:Y:S01]  /*4250*/  UTCBAR [UR7], URZ ;  /* 0x000000ff070073e9 */ /* 0x0005e200080000ff */
[----:B------:R-:W-:Y:S06]  /*4260*/  BRA.U UP0, `(.L_x_81) ;  /* 0xfffffffd00787547 */ /* 0x000fec000b83ffff */
.L_x_78:
[----:B------:R-:W-:Y:S01]  /*4270*/  UIADD3 UR18, UPT, UPT, UR18, 0x1, URZ ;  /* 0x0000000112127890 */ /* 0x000fe2000fffe0ff */
[C---:B------:R-:W-:Y:S01]  /*4280*/  ISETP.NE.AND P0, PT, R10.reuse, 0x2, PT ;  /* 0x000000020a00780c */ /* 0x040fe20003f05270 */
[----:B------:R-:W-:Y:S02]  /*4290*/  UIADD3 UR8, UPT, UPT, UR8, 0x200, URZ ;  /* 0x0000020008087890 */ /* 0x000fe4000fffe0ff */
[----:B------:R-:W-:Y:S01]  /*42a0*/  UISETP.NE.AND UP0, UPT, UR18, 0x4, UPT ;  /* 0x000000041200788c */ /* 0x000fe2000bf05270 */
[----:B-12---:R-:W-:Y:S02]  /*42b0*/  SEL R0, RZ, 0x1, P0 ;  /* 0x00000001ff007807 */ /* 0x006fe40000000000 */
[----:B------:R-:W-:Y:S01]  /*42c0*/  SEL R10, R10, RZ, P0 ;  /* 0x000000ff0a0a7207 */ /* 0x000fe20000000000 */
[----:B------:R-:W-:Y:S01]  /*42d0*/  USEL UR4, URZ, 0x1, UP0 ;  /* 0x00000001ff047887 */ /* 0x000fe20008000000 */
[----:B------:R-:W-:Y:S01]  /*42e0*/  LOP3.LUT R9, R9, R0, RZ, 0x3c, !PT ;  /* 0x0000000009097212 */ /* 0x000fe200078e3cff */
[----:B------:R-:W-:Y:S01]  /*42f0*/  USEL UR18, UR18, URZ, UP0 ;  /* 0x000000ff12127287 */ /* 0x000fe20008000000 */
[----:B------:R1:W-:Y:S03]  /*4300*/  UTCBAR [UR8], URZ ;  /* 0x000000ff080073e9 */ /* 0x0003e600080000ff */
[----:B------:R-:W-:Y:S01]  /*4310*/  LOP3.LUT R11, R11, UR4, RZ, 0x3c, !PT ;  /* 0x000000040b0b7c12 */ /* 0x000fe2000f8e3cff */
[----:B------:R-:W-:Y:S07]  /*4320*/  @P1 BRA `(.L_x_82) ;  /* 0xfffffff800b01947 */ /* 0x000fee000383ffff */
[----:B------:R-:W2:Y:S01]  /*4330*/  S2UR UR4, SR_CgaCtaId ;  /* 0x00000000000479c3 */ /* 0x000ea20000008800 */
[----:B------:R-:W-:Y:S01]  /*4340*/  ELECT P0, URZ, PT ;  /* 0x0000000000ff782f */ /* 0x000fe20003800000 */
[----:B------:R-:W-:Y:S01]  /*4350*/  IMAD.MOV.U32 R0, RZ, RZ, 0x1 ;  /* 0x00000001ff007424 */ /* 0x000fe200078e00ff */
[----:B------:R-:W-:Y:S01]  /*4360*/  UIADD3 UR6, UPT, UPT, UR6, 0x220, URZ ;  /* 0x0000022006067890 */ /* 0x000fe2000fffe0ff */
[----:B------:R-:W-:Y:S01]  /*4370*/  SHF.L.U32 R2, R11, 0x1f, RZ ;  /* 0x0000001f0b027819 */ /* 0x000fe200000006ff */
[----:B------:R-:W-:-:S03]  /*4380*/  UMOV UR5, 0x40 ;  /* 0x0000004000057882 */ /* 0x000fc60000000000 */
[----:B------:R-:W-:Y:S01]  /*4390*/  UVIRTCOUNT.DEALLOC.SMPOOL 0x80 ;  /* 0x000000800000784c */ /* 0x000fe20000000000 */
[----:B--2---:R-:W-:Y:S02]  /*43a0*/  ULEA UR4, UR4, UR5, 0x18 ;  /* 0x0000000504047291 */ /* 0x004fe4000f8ec0ff */
[----:B------:R-:W-:-:S07]  /*43b0*/  ULEA UR5, UR18, UR6, 0x3 ;  /* 0x0000000612057291 */ /* 0x000fce000f8e18ff */
[----:B------:R2:W-:Y:S02]  /*43c0*/  @P0 STS.U8 [UR4+0x1c], R0 ;  /* 0x00001c00ff000988 */ /* 0x0005e40008000004 */
[----:B------:R-:W3:Y:S02]  /*43d0*/  SYNCS.PHASECHK.TRANS64.TRYWAIT P0, [UR5], R2 ;  /* 0x00000002ff0075a7 */ /* 0x000ee40008001105 */
[----:B--23--:R-:W-:Y:S05]  /*43e0*/  @!P0 BRA `(.L_x_83) ;  /* 0x0000004400448947 */ /* 0x00cfea0003800000 */
.L_x_202:
[----:B------:R-:W-:-:S04]  /*43f0*/  UIADD3 UR7, UPT, UPT, UR18, 0x1, URZ ;  /* 0x0000000112077890 */ /* 0x000fc8000fffe0ff */
[----:B------:R-:W-:-:S04]  /*4400*/  UISETP.NE.AND UP0, UPT, UR7, 0x4, UPT ;  /* 0x000000040700788c */ /* 0x000fc8000bf05270 */
[----:B-1----:R-:W-:Y:S02]  /*4410*/  USEL UR8, URZ, 0x1, UP0 ;  /* 0x00000001ff087887 */ /* 0x002fe40008000000 */
[----:B------:R-:W-:-:S04]  /*4420*/  USEL UR7, UR7, URZ, UP0 ;  /* 0x000000ff07077287 */ /* 0x000fc80008000000 */
[----:B------:R-:W-:Y:S01]  /*4430*/  ULEA UR5, UR7, UR6, 0x3 ;  /* 0x0000000607057291 */ /* 0x000fe2000f8e18ff */
[----:B--2---:R-:W-:-:S04]  /*4440*/  LOP3.LUT R2, R11, UR8, RZ, 0x3c, !PT ;  /* 0x000000080b027c12 */ /* 0x004fc8000f8e3cff */
[----:B------:R-:W-:-:S04]  /*4450*/  SHF.L.U32 R3, R2, 0x1f, RZ ;  /* 0x0000001f02037819 */ /* 0x000fc800000006ff */
[----:B------:R-:W1:Y:S02]  /*4460*/  SYNCS.PHASECHK.TRANS64.TRYWAIT P0, [UR5], R3 ;  /* 0x00000003ff0075a7 */ /* 0x000e640008001105 */
[----:B-1----:R-:W-:Y:S05]  /*4470*/  @!P0 BRA `(.L_x_84) ;  /* 0x0000004400388947 */ /* 0x002fea0003800000 */
.L_x_204:
        /* <DEDUP_REMOVED lines=9> */
.L_x_206:
[----:B------:R-:W-:-:S04]  /*4510*/  UIADD3 UR7, UPT, UPT, UR7, 0x1, URZ ;  /* 0x0000000107077890 */ /* 0x000fc8000fffe0ff */
[----:B------:R-:W-:-:S04]  /*4520*/  UISETP.NE.AND UP0, UPT, UR7, 0x4, UPT ;  /* 0x000000040700788c */ /* 0x000fc8000bf05270 */
[----:B------:R-:W-:Y:S02]  /*4530*/  USEL UR5, URZ, 0x1, UP0 ;  /* 0x00000001ff057887 */ /* 0x000fe40008000000 */
[----:B------:R-:W-:-:S04]  /*4540*/  USEL UR7, UR7, URZ, UP0 ;  /* 0x000000ff07077287 */ /* 0x000fc80008000000 */
[----:B------:R-:W-:Y:S01]  /*4550*/  ULEA UR7, UR7, UR6, 0x3 ;  /* 0x0000000607077291 */ /* 0x000fe2000f8e18ff */
[----:B------:R-:W-:-:S04]  /*4560*/  LOP3.LUT R2, R2, UR5, RZ, 0x3c, !PT ;  /* 0x0000000502027c12 */ /* 0x000fc8000f8e3cff */
[----:B------:R-:W-:-:S04]  /*4570*/  SHF.L.U32 R2, R2, 0x1f, RZ ;  /* 0x0000001f02027819 */ /* 0x000fc800000006ff */
[----:B------:R-:W2:Y:S02]  /*4580*/  SYNCS.PHASECHK.TRANS64.TRYWAIT P0, [UR7], R2 ;  /* 0x00000002ff0075a7 */ /* 0x000ea40008001107 */
[----:B--2---:R-:W-:Y:S05]  /*4590*/  @!P0 BRA `(.L_x_86) ;  /* 0x0000004400208947 */ /* 0x004fea0003800000 */
.L_x_208:
[----:B------:R-:W-:Y:S01]  /*45a0*/  NOP ;  /* 0x0000000000007918 */ /* 0x000fe20000000000 */
[----:B-1----:R-:W1:Y:S01]  /*45b0*/  LDS R0, [UR4+0x14] ;  /* 0x00001404ff007984 */ /* 0x002e620008000800 */
[----:B------:R-:W-:Y:S01]  /*45c0*/  ULOP3.LUT UR6, UR19, 0xffff, URZ, 0xc0, !UPT ;  /* 0x0000ffff13067892 */ /* 0x000fe2000f8ec0ff */
[----:B------:R-:W-:Y:S01]  /*45d0*/  UMOV UR8, 0xffff ;  /* 0x0000ffff00087882 */ /* 0x000fe20000000000 */
[----:B------:R-:W-:Y:S02]  /*45e0*/  UMOV UR5, 0x1 ;  /* 0x0000000100057882 */ /* 0x000fe40000000000 */
[----:B------:R-:W-:-:S04]  /*45f0*/  USHF.R.U32.HI UR6, URZ, 0x5, UR6 ;  /* 0x00000005ff067899 */ /* 0x000fc80008011606 */
[----:B------:R-:W-:Y:S02]  /*4600*/  USHF.L.U32 UR8, UR8, UR6, URZ ;  /* 0x0000000608087299 */ /* 0x000fe400080006ff */
[----:B------:R-:W-:-:S04]  /*4610*/  USHF.L.U32 UR5, UR5, UR6, URZ ;  /* 0x0000000605057299 */ /* 0x000fc800080006ff */
[----:B-1----:R-:W-:-:S04]  /*4620*/  LOP3.LUT R0, R0, UR8, RZ, 0xc0, !PT ;  /* 0x0000000800007c12 */ /* 0x002fc8000f8ec0ff */
[----:B------:R-:W-:-:S13]  /*4630*/  ISETP.NE.AND P0, PT, R0, UR8, PT ;  /* 0x0000000800007c0c */ /* 0x000fda000bf05270 */
[----:B------:R-:W-:Y:S05]  /*4640*/  @P0 BRA `(.L_x_87) ;  /* 0x0000000000580947 */ /* 0x000fea0003800000 */
[----:B------:R-:W1:Y:S02]  /*4650*/  LDS R0, [UR4+0x18] ;  /* 0x00001804ff007984 */ /* 0x000e640008000800 */
[----:B-1----:R-:W-:-:S04]  /*4660*/  LOP3.LUT R0, R0, UR5, RZ, 0xc0, !PT ;  /* 0x0000000500007c12 */ /* 0x002fc8000f8ec0ff */
[----:B------:R-:W-:-:S13]  /*4670*/  ISETP.NE.AND P0, PT, R0, UR5, PT ;  /* 0x0000000500007c0c */ /* 0x000fda000bf05270 */
[----:B------:R-:W-:Y:S05]  /*4680*/  @P0 BRA `(.L_x_88) ;  /* 0x00000000003c0947 */ /* 0x000fea0003800000 */
[----:B------:R-:W1:Y:S01]  /*4690*/  S2R R2, SR_LANEID ;  /* 0x0000000000027919 */ /* 0x000e620000000000 */
[----:B------:R-:W-:Y:S01]  /*46a0*/  ULOP3.LUT UR8, URZ, UR8, URZ, 0x33, !UPT ;  /* 0x00000008ff087292 */ /* 0x000fe2000f8e33ff */
[----:B------:R-:W-:Y:S02]  /*46b0*/  VOTEU.ANY UR7, UPT, PT ;  /* 0x0000000000077886 */ /* 0x000fe400038e0100 */
[----:B------:R-:W-:-:S03]  /*46c0*/  UFLO.U32 UR7, UR7 ;  /* 0x00000007000772bd */ /* 0x000fc600080e0000 */
[----:B------:R-:W-:-:S04]  /*46d0*/  IMAD.U32 R0, RZ, RZ, UR8 ;  /* 0x00000008ff007e24 */ /* 0x000fc8000f8e00ff */
[----:B------:R2:W3:Y:S02]  /*46e0*/  REDUX UR6, R0 ;  /* 0x00000000000673c4 */ /* 0x0004e40000000000 */
[----:B------:R1:W-:Y:S02]  /*46f0*/  UTCATOMSWS.AND URZ, UR8 ;  /* 0x0000000800ff79e3 */ /* 0x0003e40008000000 */
[----:B-1----:R-:W-:Y:S02]  /*4700*/  ISETP.EQ.U32.AND P0, PT, R2, UR7, PT ;  /* 0x0000000702007c0c */ /* 0x002fe4000bf02070 */
[----:B--2---:R-:W-:Y:S02]  /*4710*/  LOP3.LUT R0, RZ, UR5, RZ, 0x33, !PT ;  /* 0x00000005ff007c12 */ /* 0x004fe4000f8e33ff */
[----:B---3--:R-:W-:Y:S02]  /*4720*/  MOV R2, UR6 ;  /* 0x0000000600027c02 */ /* 0x008fe40008000f00 */
[----:B------:R-:W1:Y:S07]  /*4730*/  REDUX UR5, R0 ;  /* 0x00000000000573c4 */ /* 0x000e6e0000000000 */
[----:B------:R2:W-:Y:S01]  /*4740*/  @P0 ATOMS.AND RZ, [UR4+0x14], R2 ;  /* 0x00001402ffff098c */ /* 0x0005e2000a800004 */
[----:B-1----:R-:W-:-:S05]  /*4750*/  IMAD.U32 R0, RZ, RZ, UR5 ;  /* 0x00000005ff007e24 */ /* 0x002fca000f8e00ff */
[----:B------:R2:W-:Y:S01]  /*4760*/  @P0 ATOMS.AND RZ, [UR4+0x18], R0 ;  /* 0x00001800ffff098c */ /* 0x0005e2000a800004 */
[----:B------:R-:W-:Y:S05]  /*4770*/  BRA `(.L_x_89) ;  /* 0x0000000000147947 */ /* 0x000fea0003800000 */
.L_x_88:
[----:B------:R-:W-:Y:S02]  /*4780*/  MOV R2, 0x47a0 ;  /* 0x000047a000027802 */ /* 0x000fe40000000f00 */
[----:B----45:R-:W-:Y:S05]  /*4790*/  CALL.REL.NOINC `($__internal_0_$__cuda_sm10x_tcgen05_guardrail_trap_col_being_dealloced_not_returned_by_alloc) ;  /* 0x0000004400947944 */ /* 0x030fea0003c00000 */
[----:B------:R-:W-:Y:S05]  /*47a0*/  BRA `(.L_x_89) ;  /* 0x0000000000087947 */ /* 0x000fea0003800000 */
.L_x_87:
[----:B------:R-:W-:Y:S02]  /*47b0*/  MOV R2, 0x47d0 ;  /* 0x000047d000027802 */ /* 0x000fe40000000f00 */
[----:B----45:R-:W-:Y:S05]  /*47c0*/  CALL.REL.NOINC `($__internal_2_$__cuda_sm10x_tcgen05_guardrail_trap_unallocated_columns_being_dealloced) ;  /* 0x0000004400a07944 */ /* 0x030fea0003c00000 */
.L_x_89:
[----:B------:R-:W-:Y:S01]  /*47d0*/  NOP ;  /* 0x0000000000007918 */ /* 0x000fe20000000000 */
[----:B------:R-:W-:Y:S05]  /*47e0*/  EXIT ;  /* 0x000000000000794d */ /* 0x000fea0003800000 */
.L_x_71:
[----:B------:R-:W-:-:S09]  /*47f0*/  UISETP.NE.OR UP2, UPT, UR8, 0x3, !UP2 ;  /* 0x000000030800788c */ /* 0x000fd2000d745670 */
[----:B------:R-:W-:Y:S05]  /*4800*/  BRA.U UP2, `(.L_x_90) ;  /* 0x0000000d02ac7547 */ /* 0x000fea000b800000 */
[----:B------:R-:W1:Y:S01]  /*4810*/  LDC R0, c[0x0][0xb30] ;  /* 0x0002cc00ff007b82 */ /* 0x000e620000000800 */
[----:B------:R-:W2:Y:S01]  /*4820*/  LDCU.64 UR8, c[0x0][0x888] ;  /* 0x00011100ff0877ac */ /* 0x000ea20008000a00 */
[----:B------:R-:W-:Y:S01]  /*4830*/  IMAD.MOV.U32 R32, RZ, RZ, 0x1 ;  /* 0x00000001ff207424 */ /* 0x000fe200078e00ff */
[----:B------:R-:W-:Y:S01]  /*4840*/  CS2R R28, SRZ ;  /* 0x00000000001c7805 */ /* 0x000fe2000001ff00 */
[----:B------:R-:W-:Y:S01]  /*4850*/  IMAD.MOV.U32 R25, RZ, RZ, 0x1000 ;  /* 0x00001000ff197424 */ /* 0x000fe200078e00ff */
[----:B------:R-:W4:Y:S03]  /*4860*/  LDCU.64 UR4, c[0x0][0x890] ;  /* 0x00011200ff0477ac */ /* 0x000f260008000a00 */
[----:B------:R-:W3:Y:S01]  /*4870*/  LDC R24, c[0x0][0x370] ;  /* 0x0000dc00ff187b82 */ /* 0x000ee20000000800 */
[----:B------:R-:W-:Y:S01]  /*4880*/  UMOV UR7, 0x400 ;  /* 0x0000040000077882 */ /* 0x000fe20000000000 */
[----:B------:R-:W-:-:S02]  /*4890*/  UPLOP3.LUT UP1, UPT, UPT, UPT, UPT, 0x40, 0x4 ;  /* 0x000000000004789c */ /* 0x000fc40003f2e870 */
[----:B------:R-:W-:Y:S01]  /*48a0*/  ULEA UR7, UR37, UR7, 0x18 ;  /* 0x0000000725077291 */ /* 0x000fe2000f8ec0ff */
[----:B------:R-:W-:-:S03]  /*48b0*/  UMOV UR13, URZ ;  /* 0x000000ff000d7c82 */ /* 0x000fc60008000000 */
[----:B------:R-:W3:Y:S01]  /*48c0*/  LDC R3, c[0x0][0xb0c] ;  /* 0x0002c300ff037b82 */ /* 0x000ee20000000800 */
[----:B--2---:R-:W-:Y:S02]  /*48d0*/  UISETP.NE.U32.AND UP3, UPT, UR8, URZ, UPT ;  /* 0x000000ff0800728c */ /* 0x004fe4000bf65070 */
[----:B----4-:R-:W-:-:S05]  /*48e0*/  UISETP.NE.U32.AND UP4, UPT, UR4, URZ, UPT ;  /* 0x000000ff0400728c */ /* 0x010fca000bf85070 */
[----:B------:R-:W2:Y:S01]  /*48f0*/  LDC R22, c[0x0][0xb20] ;  /* 0x0002c800ff167b82 */ /* 0x000ea20000000800 */
[----:B-1----:R-:W-:Y:S01]  /*4900*/  ISETP.NE.AND P1, PT, R0, 0x1, PT ;  /* 0x000000010000780c */ /* 0x002fe20003f25270 */
[----:B------:R-:W-:Y:S02]  /*4910*/  UISETP.NE.AND.EX UP3, UPT, UR9, URZ, UPT, UP3 ;  /* 0x000000ff0900728c */ /* 0x000fe4000bf65330 */
[----:B------:R-:W-:-:S04]  /*4920*/  UISETP.NE.AND.EX UP4, UPT, UR5, URZ, UPT, UP4 ;  /* 0x000000ff0500728c */ /* 0x000fc8000bf85340 */
[----:B------:R-:W1:Y:S08]  /*4930*/  LDC.64 R30, c[0x0][0x348] ;  /* 0x0000d200ff1e7b82 */ /* 0x000e700000000a00 */
[----:B------:R-:W4:Y:S08]  /*4940*/  LDC.64 R14, c[0x0][0xb10] ;  /* 0x0002c400ff0e7b82 */ /* 0x000f300000000a00 */
[----:B------:R-:W1:Y:S08]  /*4950*/  LDC.64 R6, c[0x0][0xb18] ;  /* 0x0002c600ff067b82 */ /* 0x000e700000000a00 */
[----:B------:R-:W1:Y:S08]  /*4960*/  LDC.64 R4, c[0x0][0xb28] ;  /* 0x0002ca00ff047b82 */ /* 0x000e700000000a00 */
[----:B--23--:R-:W1:Y:S02]  /*4970*/  LDC R23, c[0x0][0x374] ;  /* 0x0000dd00ff177b82 */ /* 0x00ce640000000800 */
.L_x_99:
[C---:B------:R-:W-:Y:S02]  /*4980*/  LEA R0, R29.reuse, UR7, 0x3 ;  /* 0x000000071d007c11 */ /* 0x040fe4000f8e18ff */
[----:B------:R-:W-:Y:S02]  /*4990*/  SHF.L.U32 R2, R28, 0x1f, RZ ;  /* 0x0000001f1c027819 */ /* 0x000fe400000006ff */
[----:B------:R-:W-:Y:S02]  /*49a0*/  LEA R16, R29, UR7, 0x4 ;  /* 0x000000071d107c11 */ /* 0x000fe4000f8e20ff */
[----:B--2---:R-:W2:Y:S02]  /*49b0*/  SYNCS.PHASECHK.TRANS64.TRYWAIT P0, [R0+URZ+0x1e0], R2 ;  /* 0x0001e002000075a7 */ /* 0x004ea400080011ff */
[----:B--2---:R-:W-:Y:S05]  /*49c0*/  @!P0 BRA `(.L_x_91) ;  /* 0x00000040002c8947 */ /* 0x004fea0003800000 */
.L_x_209:
[----:B------:R-:W-:Y:S01]  /*49d0*/  ISETP.GE.AND P0, PT, R26, 0x1, PT ;  /* 0x000000011a00780c */ /* 0x000fe20003f06270 */
[----:B------:R-:W3:Y:S01]  /*49e0*/  LDS.128 R16, [R16+0x270] ;  /* 0x0002700010107984 */ /* 0x000ee20000000c00 */
[----:B--2---:R-:W-:Y:S01]  /*49f0*/  VIADD R0, R0, 0x1f0 ;  /* 0x000001f000007836 */ /* 0x004fe20000000000 */
[----:B------:R-:W-:Y:S01]  /*4a00*/  @!PT LDS RZ, [RZ] ;  /* 0x00000000fffff984 */ /* 0x000fe20000000800 */
[----:B------:R-:W-:Y:S01]  /*4a10*/  @!PT LDS RZ, [RZ] ;  /* 0x00000000fffff984 */ /* 0x000fe20000000800 */
[----:B------:R-:W-:Y:S01]  /*4a20*/  @!PT LDS RZ, [RZ] ;  /* 0x00000000fffff984 */ /* 0x000fe20000000800 */
[----:B------:R-:W-:Y:S01]  /*4a30*/  @!PT LDS RZ, [RZ] ;  /* 0x00000000fffff984 */ /* 0x000fe20000000800 */
[----:B------:R2:W-:Y:S06]  /*4a40*/  MEMBAR.ALL.CTA ;  /* 0x0000000000007992 */ /* 0x0005ec0000008000 */
[----:B--2---:R-:W2:Y:S01]  /*4a50*/  FENCE.VIEW.ASYNC.S ;  /* 0x00000000000073c6 */ /* 0x004ea20000000000 */
[----:B------:R-:W-:Y:S04]  /*4a60*/  PRMT R0, RZ, 0x654, R0 ;  /* 0x00000654ff007816 */ /* 0x000fe80000000000 */
[----:B--2---:R2:W-:Y:S01]  /*4a70*/  SYNCS.ARRIVE.TRANS64.RED.A1T0 RZ, [R0+URZ], RZ ;  /* 0x000000ff00ff79a7 */ /* 0x0045e200081004ff */
[----:B---3--:R-:W-:Y:S11]  /*4a80*/  LOP3.LUT P3, RZ, R18, 0x1, RZ, 0xc0, !PT ;  /* 0x0000000112ff7812 */ /* 0x008ff6000786c0ff */
[----:B------:R-:W-:Y:S02]  /*4a90*/  @!UPT UIADD3 URZ, UPT, UPT, URZ, URZ, URZ ;  /* 0x000000fffffff290 */ /* 0x000fe4000fffe0ff */
[----:B------:R-:W-:Y:S02]  /*4aa0*/  @P3 MOV R11, R16 ;  /* 0x00000010000b3202 */ /* 0x000fe40000000f00 */
[----:B------:R-:W-:Y:S01]  /*4ab0*/  @P3 LOP3.LUT R10, R17, 0xffff, RZ, 0xc0, !PT ;  /* 0x0000ffff110a3812 */ /* 0x000fe200078ec0ff */
[----:B--2---:R-:W-:Y:S06]  /*4ac0*/  @!P0 BRA `(.L_x_92) ;  /* 0x0000000000a48947 */ /* 0x004fec0003800000 */
[-C--:B-1----:R-:W-:Y:S01]  /*4ad0*/  IMAD.HI.U32 R0, R23, R7.reuse, RZ ;  /* 0x0000000717007227 */ /* 0x082fe200078e00ff */
[----:B------:R-:W-:Y:S02]  /*4ae0*/  ISETP.NE.AND P0, PT, R6, 0x1, PT ;  /* 0x000000010600780c */ /* 0x000fe40003f05270 */
[----:B------:R-:W-:Y:S01]  /*4af0*/  ISETP.NE.AND P2, PT, R26, 0x1, PT ;  /* 0x000000011a00780c */ /* 0x000fe20003f45270 */
[----:B----4-:R-:W-:Y:S01]  /*4b00*/  IMAD.HI.U32 R9, R24, R14, RZ ;  /* 0x0000000e18097227 */ /* 0x010fe200078e00ff */
[----:B------:R-:W-:Y:S02]  /*4b10*/  SHF.R.U32.HI R0, RZ, R22, R0 ;  /* 0x00000016ff007219 */ /* 0x000fe40000011600 */
[----:B------:R-:W-:Y:S01]  /*4b20*/  ISETP.NE.AND P4, PT, R3, 0x1, PT ;  /* 0x000000010300780c */ /* 0x000fe20003f85270 */
[----:B------:R-:W-:Y:S01]  /*4b30*/  IMAD.HI.U32 R13, R10, R7, RZ ;  /* 0x000000070a0d7227 */ /* 0x000fe200078e00ff */
[----:B------:R-:W-:Y:S02]  /*4b40*/  SHF.R.U32.HI R9, RZ, R15, R9 ;  /* 0x0000000fff097219 */ /* 0x000fe40000011609 */
[----:B------:R-:W-:Y:S01]  /*4b50*/  SEL R0, R23, R0, !P0 ;  /* 0x0000000017007207 */ /* 0x000fe20004000000 */
[----:B------:R-:W-:Y:S01]  /*4b60*/  IMAD.HI.U32 R12, R11, R14, RZ ;  /* 0x0000000e0b0c7227 */ /* 0x000fe200078e00ff */
[----:B------:R-:W-:Y:S03]  /*4b70*/  SEL R9, R24, R9, !P4 ;  /* 0x0000000918097207 */ /* 0x000fe60006000000 */
[-C--:B------:R-:W-:Y:S01]  /*4b80*/  IMAD.HI.U32 R8, R0, R4.reuse, RZ ;  /* 0x0000000400087227 */ /* 0x080fe200078e00ff */
[----:B------:R-:W-:Y:S03]  /*4b90*/  SHF.R.U32.HI R12, RZ, R15, R12 ;  /* 0x0000000fff0c7219 */ /* 0x000fe6000001160c */
[----:B------:R-:W-:Y:S01]  /*4ba0*/  IMAD.HI.U32 R2, R9, R4, RZ ;  /* 0x0000000409027227 */ /* 0x000fe200078e00ff */
[-C--:B------:R-:W-:Y:S02]  /*4bb0*/  @P2 SHF.R.U32.HI R0, RZ, R5.reuse, R8 ;  /* 0x00000005ff002219 */ /* 0x080fe40000011608 */
[----:B------:R-:W-:Y:S02]  /*4bc0*/  SHF.R.U32.HI R8, RZ, R22, R13 ;  /* 0x00000016ff087219 */ /* 0x000fe4000001160d */
[----:B------:R-:W-:Y:S01]  /*4bd0*/  @P2 SHF.R.U32.HI R9, RZ, R5, R2 ;  /* 0x00000005ff092219 */ /* 0x000fe20000011602 */
[----:B------:R-:W-:Y:S01]  /*4be0*/  IMAD R0, R26, R0, RZ ;  /* 0x000000001a007224 */ /* 0x000fe200078e02ff */
[----:B------:R-:W-:Y:S02]  /*4bf0*/  SEL R8, R10, R8, !P0 ;  /* 0x000000080a087207 */ /* 0x000fe40004000000 */
[----:B------:R-:W-:Y:S01]  /*4c00*/  SEL R2, R11, R12, !P4 ;  /* 0x0000000c0b027207 */ /* 0x000fe20006000000 */
[----:B------:R-:W-:Y:S01]  /*4c10*/  IMAD R12, R26, R9, RZ ;  /* 0x000000091a0c7224 */ /* 0x000fe200078e02ff */
[C---:B------:R-:W-:Y:S01]  /*4c20*/  ISETP.GE.AND P0, PT, R8.reuse, R0, PT ;  /* 0x000000000800720c */ /* 0x040fe20003f06270 */
[----:B------:R-:W-:Y:S03]  /*4c30*/  IMAD.HI.U32 R0, R8, R4, RZ ;  /* 0x0000000408007227 */ /* 0x000fe600078e00ff */
[----:B------:R-:W-:Y:S02]  /*4c40*/  ISETP.GE.OR P0, PT, R2, R12, P0 ;  /* 0x0000000c0200720c */ /* 0x000fe40000706670 */
[-C--:B------:R-:W-:Y:S04]  /*4c50*/  SHF.R.U32.HI R0, RZ, R5.reuse, R0 ;  /* 0x00000005ff007219 */ /* 0x080fe80000011600 */
[----:B------:R-:W-:Y:S05]  /*4c60*/  SEL R13, R8, R0, !P2 ;  /* 0x00000000080d7207 */ /* 0x000fea0005000000 */
[----:B------:R-:W-:Y:S02]  /*4c70*/  IMAD.MOV R12, RZ, RZ, -R13 ;  /* 0x000000ffff0c7224 */ /* 0x000fe400078e0a0d */
[----:B------:R-:W-:Y:S04]  /*4c80*/  @!P0 IMAD.HI.U32 R0, R2, R4, RZ ;  /* 0x0000000402008227 */ /* 0x000fe800078e00ff */
[----:B------:R-:W-:Y:S01]  /*4c90*/  IMAD R12, R26, R12, R8 ;  /* 0x0000000c1a0c7224 */ /* 0x000fe200078e0208 */
[----:B------:R-:W-:Y:S04]  /*4ca0*/  @!P0 SHF.R.U32.HI R0, RZ, R5, R0 ;  /* 0x00000005ff008219 */ /* 0x000fe80000011600 */
[----:B------:R-:W-:Y:S04]  /*4cb0*/  @!P0 SEL R0, R2, R0, !P2 ;  /* 0x0000000002008207 */ /* 0x000fe80005000000 */
[----:B------:R-:W-:Y:S01]  /*4cc0*/  @!P0 IADD3 R13, PT, PT, R13, -R0, RZ ;  /* 0x800000000d0d8210 */ /* 0x000fe20007ffe0ff */
[----:B------:R-:W-:Y:S01]  /*4cd0*/  @!P0 IMAD R0, R9, R12, R0 ;  /* 0x0000000c09008224 */ /* 0x000fe200078e0200 */
[----:B------:R-:W-:Y:S01]  /*4ce0*/  IADD3 R9, PT, PT, -R8, RZ, RZ ;  /* 0x000000ff08097210 */ /* 0x000fe20007ffe1ff */
[--C-:B------:R-:W-:Y:S02]  /*4cf0*/  IMAD.MOV R12, RZ, RZ, -R2.reuse ;  /* 0x000000ffff0c7224 */ /* 0x100fe400078e0a02 */
[----:B------:R-:W-:Y:S02]  /*4d00*/  @!P0 IMAD R8, R13, R26, R2 ;  /* 0x0000001a0d088224 */ /* 0x000fe400078e0202 */
[----:B------:R-:W-:Y:S02]  /*4d10*/  @!P0 IMAD.MOV.U32 R2, RZ, RZ, R0 ;  /* 0x000000ffff028224 */ /* 0x000fe400078e0000 */
[----:B------:R-:W-:Y:S02]  /*4d20*/  IMAD R11, R3, R12, R11 ;  /* 0x0000000c030b7224 */ /* 0x000fe400078e020b */
[----:B------:R-:W-:Y:S02]  /*4d30*/  IMAD R10, R6, R9, R10 ;  /* 0x00000009060a7224 */ /* 0x000fe400078e020a */
[----:B------:R-:W-:Y:S02]  /*4d40*/  IMAD R11, R2, R3, R11 ;  /* 0x00000003020b7224 */ /* 0x000fe400078e020b */
[----:B------:R-:W-:Y:S02]  /*4d50*/  IMAD R10, R8, R6, R10 ;  /* 0x00000006080a7224 */ /* 0x000fe400078e020a */
.L_x_92:
[----:B------:R-:W-:Y:S05]  /*4d60*/  BRA.U UP1, `(.L_x_93) ;  /* 0x0000000101107547 */ /* 0x000fea000b800000 */
[----:B------:R-:W-:Y:S04]  /*4d70*/  MOV R2, UR6 ;  /* 0x0000000600027c02 */ /* 0x000fe80008000f00 */
[----:B------:R-:W-:Y:S04]  /*4d80*/  SHF.L.U32 R2, R2, 0x1f, RZ ;  /* 0x0000001f02027819 */ /* 0x000fe800000006ff */
[----:B------:R-:W2:Y:S02]  /*4d90*/  SYNCS.PHASECHK.TRANS64.TRYWAIT P0, [UR7+0x1d8], R2 ;  /* 0x0001d802ff0075a7 */ /* 0x000ea40008001107 */
[----:B--2---:R-:W-:Y:S05]  /*4da0*/  @!P0 BRA `(.L_x_94) ;  /* 0x0000003c00488947 */ /* 0x004fea0003800000 */
.L_x_93:
[----:B------:R-:W-:Y:S02]  /*4db0*/  R2UR UR11, R21 ;  /* 0x00000000150b72ca */ /* 0x000fe400000e0000 */
[----:B------:R-:W-:Y:S02]  /*4dc0*/  R2UR UR10, R20 ;  /* 0x00000000140a72ca */ /* 0x000fe400000e0000 */
[----:B------:R-:W-:Y:S04]  /*4dd0*/  ISETP.NE.U32.AND P2, PT, RZ, UR4, PT ;  /* 0x00000004ff007c0c */ /* 0x000fe8000bf45070 */
[----:B------:R-:W-:Y:S05]  /*4de0*/  ISETP.NE.AND.EX P2, PT, RZ, UR5, PT, P2 ;  /* 0x00000005ff007c0c */ /* 0x000fea000bf45320 */
[----:B------:R-:W-:Y:S02]  /*4df0*/  USHF.L.U32 UR11, UR11, 0x6, URZ ;  /* 0x000000060b0b7899 */ /* 0x000fe400080006ff */
[----:B------:R-:W-:Y:S01]  /*4e00*/  USHF.L.U32 UR10, UR10, 0x6, URZ ;  /* 0x000000060a0a7899 */ /* 0x000fe200080006ff */
[----:B------:R-:W-:Y:S11]  /*4e10*/  BRA.U !UP4, `(.L_x_95) ;  /* 0x000000010c347547 */ /* 0x000ff6000b800000 */
[----:B------:R-:W-:Y:S01]  /*4e20*/  UPLOP3.LUT UP0, UPT, UPT, UPT, UP3, 0x80, 0x8 ;  /* 0x000000000008789c */ /* 0x000fe20003f0f030 */
[----:B--2---:R-:W-:Y:S02]  /*4e30*/  HFMA2 R0, -RZ, RZ, 0, 5.9604644775390625e-08 ;  /* 0x00000001ff007431 */ /* 0x004fe400000001ff */
[----:B------:R-:W-:Y:S03]  /*4e40*/  IMAD.MOV.U32 R60, RZ, RZ, 0x1 ;  /* 0x00000001ff3c7424 */ /* 0x000fe600078e00ff */
[----:B------:R-:W-:Y:S05]  /*4e50*/  PLOP3.LUT P0, PT, PT, PT, UP0, 0x80, 0x8 ;  /* 0x000000000008781c */ /* 0x000fea0003f0f008 */
[----:B------:R-:W2:Y:S01]  /*4e60*/  @UP0 LDCU.64 UR14, c[0x0][0x888] ;  /* 0x00011100ff0e07ac */ /* 0x000ea20008000a00 */
[----:B------:R-:W-:Y:S07]  /*4e70*/  @UP0 UIMAD UR8, UR36, UR4, URZ ;  /* 0x00000004240802a4 */ /* 0x000fee000f8e02ff */
[----:B------:R-:W-:Y:S01]  /*4e80*/  @!P0 PRMT R60, R0, 0x7610, R60 ;  /* 0x00007610003c8816 */ /* 0x000fe2000000003c */
[----:B--2---:R-:W-:Y:S03]  /*4e90*/  @UP0 UIMAD.WIDE UR14, UR8, 0x4, UR14 ;  /* 0x00000004080e08a5 */ /* 0x004fe6000f8e020e */
[----:B------:R-:W2:Y:S03]  /*4ea0*/  @!UP0 LDCU UR8, c[0x0][0x880] ;  /* 0x00011000ff0887ac */ /* 0x000ea60008000800 */
[----:B------:R-:W-:Y:S01]  /*4eb0*/  IMAD.U32 R8, RZ, RZ, UR14 ;  /* 0x0000000eff087e24 */ /* 0x000fe2000f8e00ff */
[----:B------:R-:W-:Y:S05]  /*4ec0*/  MOV R9, UR15 ;  /* 0x0000000f00097c02 */ /* 0x000fea0008000f00 */
[----:B-----5:R3:W5:Y:S02]  /*4ed0*/  @P0 LDG.E R35, desc[UR46][R8.64] ;  /* 0x0000002e08230981 */ /* 0x020764000c1e1900 */
[----:B--23--:R-:W-:Y:S07]  /*4ee0*/  @!P0 IMAD.U32 R35, RZ, RZ, UR8 ;  /* 0x00000008ff238e24 */ /* 0x00cfee000f8e00ff */
.L_x_95:
[----:B-----5:R-:W-:Y:S01]  /*4ef0*/  @!P2 FSETP.EQ.AND P0, PT, R35, RZ, PT ;  /* 0x000000ff2300a20b */ /* 0x020fe20003f02000 */
[----:B------:R-:W-:Y:S01]  /*4f00*/  @!UPT UIADD3 URZ, UPT, UPT, URZ, URZ, URZ ;  /* 0x000000fffffff290 */ /* 0x000fe2000fffe0ff */
[----:B------:R-:W-:Y:S11]  /*4f10*/  @!P2 BRA `(.L_x_96) ;  /* 0x000000000014a947 */ /* 0x000ff60003800000 */
[----:B------:R-:W-:Y:S02]  /*4f20*/  LOP3.LUT P2, RZ, R60, 0xff, RZ, 0xc0, !PT ;  /* 0x000000ff3cff7812 */ /* 0x000fe4000784c0ff */
[----:B------:R-:W-:Y:S04]  /*4f30*/  PLOP3.LUT P0, PT, PT, PT, UP0, 0x80, 0x8 ;  /* 0x000000000008781c */ /* 0x000fe80003f0f008 */
[----:B------:R-:W-:Y:S07]  /*4f40*/  PLOP3.LUT P0, PT, P0, PT, PT, 0x8, 0x80 ;  /* 0x000000000080781c */ /* 0x000fee000070e170 */
[----:B------:R-:W-:Y:S11]  /*4f50*/  @P2 FSETP.EQ.AND P0, PT, R35, RZ, PT ;  /* 0x000000ff2300220b */ /* 0x000ff60003f02000 */
[----:B------:R-:W-:Y:S02]  /*4f60*/  @!UPT UIADD3 URZ, UPT, UPT, URZ, URZ, URZ ;  /* 0x000000fffffff290 */ /* 0x000fe4000fffe0ff */
.L_x_96:
[----:B------:R-:W-:Y:S01]  /*4f70*/  ULEA UR15, UR13, UR7, 0x3 ;  /* 0x000000070d0f7291 */ /* 0x000fe2000f8e18ff */
[----:B------:R-:W-:Y:S02]  /*4f80*/  SHF.L.U32 R9, R32, 0x1f, RZ ;  /* 0x0000001f20097819 */ /* 0x000fe400000006ff */
[----:B------:R-:W-:Y:S04]  /*4f90*/  ELECT P4, URZ, PT ;  /* 0x0000000000ff782f */ /* 0x000fe80003880000 */
[----:B------:R-:W-:Y:S02]  /*4fa0*/  PLOP3.LUT P4, PT, P0, P4, PT, 0xf2, 0x2f ;  /* 0x00000000002f781c */ /* 0x000fe40000789e72 */
[----:B------:R-:W3:Y:S11]  /*4fb0*/  SYNCS.PHASECHK.TRANS64.TRYWAIT P2, [UR15+0x1b8], R9 ;  /* 0x0001b809ff0075a7 */ /* 0x000ef6000804110f */
[----:B-1----:R-:W-:Y:S05]  /*4fc0*/  @!P4 IADD3 R8, P0, PT, R30, 0x580, RZ ;  /* 0x000005801e08c810 */ /* 0x002fea0007f1e0ff */
[----:B--2---:R-:W-:Y:S01]  /*4fd0*/  @!P4 IMAD.X R2, RZ, RZ, R31, P0 ;  /* 0x000000ffff02c224 */ /* 0x004fe200000e061f */
[----:B---3--:R-:W-:Y:S07]  /*4fe0*/  @!P2 BRA `(.L_x_97) ;  /* 0x0000003800d0a947 */ /* 0x008fee0003800000 */
.L_x_212:
[----:B------:R-:W2:Y:S01]  /*4ff0*/  LDC.64 R12, c[0x0][0xb18] ;  /* 0x0002c600ff0c7b82 */ /* 0x000ea20000000a00 */
[----:B------:R-:W-:Y:S01]  /*5000*/  @!P4 R2UR UR8, R2 ;  /* 0x000000000208c2ca */ /* 0x000fe200000e0000 */
[----:B------:R-:W-:Y:S01]  /*5010*/  VOTEU.ALL UP2, P4 ;  /* 0x0000000000ff7886 */ /* 0x000fe20002040000 */
[----:B------:R-:W-:Y:S01]  /*5020*/  @!P4 R2UR UR9, R8 ;  /* 0x000000000809c2ca */ /* 0x000fe200000e0000 */
[----:B------:R-:W-:Y:S01]  /*5030*/  VOTEU.ALL UP1, P4 ;  /* 0x0000000000ff7886 */ /* 0x000fe20002020000 */
[----:B-1----:R-:W-:Y:S03]  /*5040*/  @!P4 IMAD.MOV.U32 R0, RZ, RZ, 0x1000 ;  /* 0x00001000ff00c424 */ /* 0x002fe600078e00ff */
[----:B------:R-:W1:Y:S01]  /*5050*/  @!P1 LDC R2, c[0x0][0xb0c] ;  /* 0x0002c300ff029b82 */ /* 0x000e620000000800 */
[----:B------:R-:W-:Y:S01]  /*5060*/  UMOV UR20, 0x0 ;  /* 0x0000000000147882 */ /* 0x000fe20000000000 */
[----:B------:R-:W-:Y:S01]  /*5070*/  UMOV UR21, 0x10000000 ;  /* 0x1000000000157882 */ /* 0x000fe20000000000 */
[----:B------:R-:W-:Y:S01]  /*5080*/  UMOV UR12, UR36 ;  /* 0x00000024000c7c82 */ /* 0x000fe20008000000 */
[----:B------:R-:W-:Y:S01]  /*5090*/  UIADD3 UR14, UPT, UPT, UR13, 0x1, URZ ;  /* 0x000000010d0e7890 */ /* 0x000fe2000fffe0ff */
[----:B------:R-:W-:Y:S01]  /*50a0*/  @P3 SHF.R.U32.HI R27, RZ, 0x10, R17 ;  /* 0x00000010ff1b3819 */ /* 0x000fe20000011611 */
[----:B------:R-:W-:Y:S02]  /*50b0*/  VIADD R29, R29, 0x1 ;  /* 0x000000011d1d7836 */ /* 0x000fe40000000000 */
[----:B------:R-:W-:Y:S01]  /*50c0*/  IMAD.U32 R9, RZ, RZ, UR8 ;  /* 0x00000008ff097e24 */ /* 0x000fe2000f8e00ff */
[----:B------:R-:W-:Y:S01]  /*50d0*/  @!UP2 ULEA UR8, UR13, UR7, 0xc ;  /* 0x000000070d08a291 */ /* 0x000fe2000f8e60ff */
[----:B------:R-:W-:Y:S01]  /*50e0*/  IMAD.U32 R8, RZ, RZ, UR9 ;  /* 0x00000009ff087e24 */ /* 0x000fe2000f8e00ff */
[----:B------:R-:W-:Y:S02]  /*50f0*/  UIADD3 UR9, UPT, UPT, UR15, 0x1a0, URZ ;  /* 0x000001a00f097890 */ /* 0x000fe4000fffe0ff */
[----:B------:R-:W-:Y:S01]  /*5100*/  @!P4 R2UR UR19, R9 ;  /* 0x000000000913c2ca */ /* 0x000fe200000e0000 */
[----:B------:R-:W-:Y:S01]  /*5110*/  @!UP2 UIADD3 UR8, UPT, UPT, UR8, 0x400, URZ ;  /* 0x000004000808a890 */ /* 0x000fe2000fffe0ff */
[----:B------:R-:W-:Y:S01]  /*5120*/  @!P4 R2UR UR18, R8 ;  /* 0x000000000812c2ca */ /* 0x000fe200000e0000 */
[----:B------:R-:W-:Y:S01]  /*5130*/  UISETP.NE.AND UP5, UPT, UR14, 0x3, UPT ;  /* 0x000000030e00788c */ /* 0x000fe2000bfa5270 */
[----:B------:R-:W3:Y:S01]  /*5140*/  LDC.64 R8, c[0x0][0xb10] ;  /* 0x0002c400ff087b82 */ /* 0x000ee20000000a00 */
[----:B------:R-:W-:Y:S02]  /*5150*/  UPRMT UR16, UR37, 0x654, UR9 ;  /* 0x0000065425107896 */ /* 0x000fe40008000009 */
[----:B------:R-:W-:Y:S02]  /*5160*/  USEL UR17, URZ, 0x1, UP5 ;  /* 0x00000001ff117887 */ /* 0x000fe4000a800000 */
[----:B------:R-:W-:Y:S04]  /*5170*/  USEL UR14, UR14, URZ, UP5 ;  /* 0x000000ff0e0e7287 */ /* 0x000fe8000a800000 */
[----:B------:R-:W-:Y:S01]  /*5180*/  ULEA UR13, UR14, UR7, 0x3 ;  /* 0x000000070e0d7291 */ /* 0x000fe2000f8e18ff */
[----:B------:R-:W-:Y:S01]  /*5190*/  LOP3.LUT R32, R32, UR17, RZ, 0x3c, !PT ;  /* 0x0000001120207c12 */ /* 0x000fe2000f8e3cff */
[----:B------:R1:W-:Y:S01]  /*51a0*/  @!UP1 UTMALDG.3D [UR8], [UR18], desc[UR20] ;  /* 0x00001408120095b4 */ /* 0x0003e20008011000 */
[----:B------:R5:W-:Y:S02]  /*51b0*/  @!P4 SYNCS.ARRIVE.TRANS64.RED.A0TR RZ, [UR15+0x1a0], R0 ;  /* 0x0001a000ffffc9a7 */ /* 0x000be4000830040f */
[----:B------:R-:W-:Y:S01]  /*51c0*/  SHF.L.U32 R20, R32, 0x1f, RZ ;  /* 0x0000001f20147819 */ /* 0x000fe200000006ff */
[C---:B---3--:R-:W-:Y:S01]  /*51d0*/  @!P1 IMAD.HI.U32 R8, R11.reuse, R8, RZ ;  /* 0x000000080b089227 */ /* 0x048fe200078e00ff */
[----:B--2---:R-:W-:Y:S02]  /*51e0*/  @!P1 ISETP.NE.AND P0, PT, R12, 0x1, PT ;  /* 0x000000010c00980c */ /* 0x004fe40003f05270 */
[----:B-1----:R-:W-:Y:S01]  /*51f0*/  @!P1 ISETP.NE.AND P2, PT, R2, 0x1, PT ;  /* 0x000000010200980c */ /* 0x002fe20003f45270 */
[----:B------:R-:W-:Y:S01]  /*5200*/  SYNCS.ARRIVE.TRANS64.RED.A1T0 RZ, [UR16], RZ ;  /* 0x000000ffffff79a7 */ /* 0x000fe20008100410 */
[C---:B------:R-:W-:Y:S01]  /*5210*/  @!P1 IMAD.HI.U32 R13, R10.reuse, R13, RZ ;  /* 0x0000000d0a0d9227 */ /* 0x040fe200078e00ff */
[----:B------:R-:W-:Y:S04]  /*5220*/  @!P1 SHF.R.U32.HI R8, RZ, R9, R8 ;  /* 0x00000009ff089219 */ /* 0x000fe80000011608 */
[----:B------:R-:W-:Y:S01]  /*5230*/  @!P1 SEL R8, R11, R8, !P2 ;  /* 0x000000080b089207 */ /* 0x000fe20005000000 */
[----:B------:R-:W1:Y:S01]  /*5240*/  SYNCS.PHASECHK.TRANS64.TRYWAIT P5, [UR13+0x1b8], R20 ;  /* 0x0001b814ff0075a7 */ /* 0x000e6200080a110d */
[----:B-----5:R-:W2:Y:S02]  /*5250*/  @!P1 LDC R0, c[0x0][0xb20] ;  /* 0x0002c800ff009b82 */ /* 0x020ea40000000800 */
[----:B--2---:R-:W-:Y:S04]  /*5260*/  @!P1 SHF.R.U32.HI R0, RZ, R0, R13 ;  /* 0x00000000ff009219 */ /* 0x004fe8000001160d */
[----:B------:R-:W-:Y:S05]  /*5270*/  @!P1 SEL R9, R10, R0, !P0 ;  /* 0x000000000a099207 */ /* 0x000fea0004000000 */
[----:B------:R-:W-:Y:S02]  /*5280*/  @!P1 IMAD.IADD R0, R9, 0x1, -R8 ;  /* 0x0000000109009824 */ /* 0x000fe400078e0a08 */
[----:B------:R-:W-:Y:S02]  /*5290*/  @!P1 IMAD.IADD R8, R8, 0x1, -R9 ;  /* 0x0000000108089824 */ /* 0x000fe400078e0a09 */
[----:B------:R-:W-:Y:S02]  /*52a0*/  @!P1 IMAD R11, R0, R2, R11 ;  /* 0x00000002000b9224 */ /* 0x000fe400078e020b */
[----:B------:R-:W-:Y:S01]  /*52b0*/  @!P1 IMAD R10, R8, R12, R10 ;  /* 0x0000000c080a9224 */ /* 0x000fe200078e020a */
[----:B-1----:R-:W-:Y:S06]  /*52c0*/  @!P5 BRA `(.L_x_98) ;  /* 0x000000380030d947 */ /* 0x002fec0003800000 */
.L_x_214:
[----:B------:R-:W-:Y:S01]  /*52d0*/  @!P4 IADD3 R2, P0, PT, R30, 0x580, RZ ;  /* 0x000005801e02c810 */ /* 0x000fe20007f1e0ff */
[----:B------:R-:W-:Y:S01]  /*52e0*/  UMOV UR18, 0x0 ;  /* 0x0000000000127882 */ /* 0x000fe20000000000 */
[----:B------:R-:W-:Y:S01]  /*52f0*/  UMOV UR19, 0x10000000 ;  /* 0x1000000000137882 */ /* 0x000fe20000000000 */
[----:B------:R-:W-:Y:S01]  /*5300*/  VOTEU.ALL UP1, P4 ;  /* 0x0000000000ff7886 */ /* 0x000fe20002020000 */
[----:B------:R-:W-:Y:S01]  /*5310*/  @!P4 R2UR UR9, R2 ;  /* 0x000000000209c2ca */ /* 0x000fe200000e0000 */
[----:B-1----:R-:W-:Y:S01]  /*5320*/  @!P4 IMAD.X R0, RZ, RZ, R31, P0 ;  /* 0x000000ffff00c224 */ /* 0x002fe200000e061f */
[----:B------:R-:W-:Y:S01]  /*5330*/  UMOV UR12, UR36 ;  /* 0x00000024000c7c82 */ /* 0x000fe20008000000 */
[----:B------:R-:W-:Y:S01]  /*5340*/  @P3 R2UR UR36, R27 ;  /* 0x000000001b2432ca */ /* 0x000fe200000e0000 */
[----:B------:R-:W-:Y:S01]  /*5350*/  @!UP1 ULEA UR15, UR14, UR7, 0xc ;  /* 0x000000070e0f9291 */ /* 0x000fe2000f8e60ff */
[----:B------:R-:W-:Y:S01]  /*5360*/  ISETP.NE.AND P0, PT, R29, 0x2, PT ;  /* 0x000000021d00780c */ /* 0x000fe20003f05270 */
[----:B------:R-:W-:Y:S01]  /*5370*/  @!UP1 UIADD3 UR10, UPT, UPT, UR10, 0x20, URZ ;  /* 0x000000200a0a9890 */ /* 0x000fe2000fffe0ff */
[----:B------:R-:W-:Y:S01]  /*5380*/  @!P4 R2UR UR8, R0 ;  /* 0x000000000008c2ca */ /* 0x000fe200000e0000 */
[----:B------:R-:W-:Y:S01]  /*5390*/  IMAD.IADD R20, R10, 0x1, R58 ;  /* 0x000000010a147824 */ /* 0x000fe200078e023a */
[----:B------:R-:W-:Y:S01]  /*53a0*/  SEL R0, RZ, 0x1, P0 ;  /* 0x00000001ff007807 */ /* 0x000fe20000000000 */
[----:B------:R-:W-:Y:S01]  /*53b0*/  IMAD.IADD R21, R11, 0x1, R59 ;  /* 0x000000010b157824 */ /* 0x000fe200078e023b */
[----:B------:R-:W-:Y:S02]  /*53c0*/  SEL R29, R29, RZ, P0 ;  /* 0x000000ff1d1d7207 */ /* 0x000fe40000000000 */
[----:B------:R-:W-:Y:S01]  /*53d0*/  IMAD.U32 R8, RZ, RZ, UR9 ;  /* 0x00000009ff087e24 */ /* 0x000fe2000f8e00ff */
[----:B------:R-:W-:Y:S01]  /*53e0*/  UIADD3 UR9, UPT, UPT, UR13, 0x1a0, URZ ;  /* 0x000001a00d097890 */ /* 0x000fe2000fffe0ff */
[----:B------:R-:W-:Y:S03]  /*53f0*/  LOP3.LUT R28, R28, R0, RZ, 0x3c, !PT ;  /* 0x000000001c1c7212 */ /* 0x000fe600078e3cff */
[----:B------:R-:W-:Y:S02]  /*5400*/  @!P4 R2UR UR16, R8 ;  /* 0x000000000810c2ca */ /* 0x000fe400000e0000 */
[----:B------:R-:W-:Y:S01]  /*5410*/  IMAD.U32 R9, RZ, RZ, UR8 ;  /* 0x00000008ff097e24 */ /* 0x000fe2000f8e00ff */
[----:B------:R-:W-:Y:S01]  /*5420*/  @!UP1 UIADD3 UR8, UPT, UPT, UR15, 0x400, URZ ;  /* 0x000004000f089890 */ /* 0x000fe2000fffe0ff */
[----:B------:R-:W-:Y:S01]  /*5430*/  VOTEU.ALL UP1, P4 ;  /* 0x0000000000ff7886 */ /* 0x000fe20002020000 */
[----:B------:R-:W-:Y:S02]  /*5440*/  UPRMT UR15, UR37, 0x654, UR9 ;  /* 0x00000654250f7896 */ /* 0x000fe40008000009 */
[----:B------:R-:W-:Y:S11]  /*5450*/  @!P4 R2UR UR17, R9 ;  /* 0x000000000911c2ca */ /* 0x000ff600000e0000 */
[----:B------:R-:W-:Y:S02]  /*5460*/  @!UPT UIADD3 URZ, UPT, UPT, URZ, URZ, URZ ;  /* 0x000000fffffff290 */ /* 0x000fe4000fffe0ff */
[----:B------:R2:W-:Y:S01]  /*5470*/  @!UP1 UTMALDG.3D [UR8], [UR16], desc[UR18] ;  /* 0x00001208100095b4 */ /* 0x0005e20008011000 */
[----:B------:R2:W-:Y:S01]  /*5480*/  @!P4 SYNCS.ARRIVE.TRANS64.RED.A0TR RZ, [UR13+0x1a0], R25 ;  /* 0x0001a019ffffc9a7 */ /* 0x0005e2000830040d */
[----:B------:R-:W-:Y:S04]  /*5490*/  UIADD3 UR13, UPT, UPT, UR14, 0x1, URZ ;  /* 0x000000010e0d7890 */ /* 0x000fe8000fffe0ff */
[----:B------:R-:W-:Y:S04]  /*54a0*/  UISETP.NE.AND UP1, UPT, UR13, 0x3, UPT ;  /* 0x000000030d00788c */ /* 0x000fe8000bf25270 */
[----:B------:R-:W-:Y:S02]  /*54b0*/  USEL UR14, URZ, 0x1, UP1 ;  /* 0x00000001ff0e7887 */ /* 0x000fe40008800000 */
[----:B------:R-:W-:Y:S02]  /*54c0*/  USEL UR13, UR13, URZ, UP1 ;  /* 0x000000ff0d0d7287 */ /* 0x000fe40008800000 */
[----:B------:R-:W-:Y:S02]  /*54d0*/  UPLOP3.LUT UP1, UPT, UPT, UPT, UPT, 0x80, 0x8 ;  /* 0x000000000008789c */ /* 0x000fe40003f2f070 */
[----:B------:R-:W-:Y:S01]  /*54e0*/  LOP3.LUT R32, R32, UR14, RZ, 0x3c, !PT ;  /* 0x0000000e20207c12 */ /* 0x000fe2000f8e3cff */
[----:B------:R-:W-:Y:S01]  /*54f0*/  SYNCS.ARRIVE.TRANS64.RED.A1T0 RZ, [UR15], RZ ;  /* 0x000000ffffff79a7 */ /* 0x000fe2000810040f */
[----:B------:R-:W-:Y:S07]  /*5500*/  @P3 BRA `(.L_x_99) ;  /* 0xfffffff4001c3947 */ /* 0x000fee000383ffff */
[----:B------:R-:W-:Y:S01]  /*5510*/  UIADD3 UR7, UPT, UPT, UR7, 0x1b8, URZ ;  /* 0x000001b807077890 */ /* 0x000fe2000fffe0ff */
[----:B------:R-:W-:-:S03]  /*5520*/  SHF.L.U32 R2, R32, 0x1f, RZ ;  /* 0x0000001f20027819 */ /* 0x000fc600000006ff */
[----:B------:R-:W-:-:S09]  /*5530*/  ULEA UR4, UR13, UR7, 0x3 ;  /* 0x000000070d047291 */ /* 0x000fd2000f8e18ff */
[----:B------:R-:W1:Y:S02]  /*5540*/  SYNCS.PHASECHK.TRANS64.TRYWAIT P0, [UR4], R2 ;  /* 0x00000002ff0075a7 */ /* 0x000e640008001104 */
[----:B-1----:R-:W-:Y:S05]  /*5550*/  @!P0 BRA `(.L_x_100) ;  /* 0x0000003400a48947 */ /* 0x002fea0003800000 */
.L_x_216:
        /* <DEDUP_REMOVED lines=9> */
.L_x_218:
[----:B------:R-:W-:-:S04]  /*55f0*/  UIADD3 UR5, UPT, UPT, UR5, 0x1, URZ ;  /* 0x0000000105057890 */ /* 0x000fc8000fffe0ff */
[----:B------:R-:W-:-:S04]  /*5600*/  UISETP.NE.AND UP0, UPT, UR5, 0x3, UPT ;  /* 0x000000030500788c */ /* 0x000fc8000bf05270 */
[----:B------:R-:W-:Y:S02]  /*5610*/  USEL UR4, URZ, 0x1, UP0 ;  /* 0x00000001ff047887 */ /* 0x000fe40008000000 */
[----:B------:R-:W-:-:S04]  /*5620*/  USEL UR5, UR5, URZ, UP0 ;  /* 0x000000ff05057287 */ /* 0x000fc80008000000 */
[----:B------:R-:W-:Y:S01]  /*5630*/  ULEA UR5, UR5, UR7, 0x3 ;  /* 0x0000000705057291 */ /* 0x000fe2000f8e18ff */
[----:B-1----:R-:W-:-:S04]  /*5640*/  LOP3.LUT R2, R32, UR4, RZ, 0x3c, !PT ;  /* 0x0000000420027c12 */ /* 0x002fc8000f8e3cff */
[----:B------:R-:W-:Y:S01]  /*5650*/  SHF.L.U32 R2, R2, 0x1f, RZ ;  /* 0x0000001f02027819 */ /* 0x000fe200000006ff */
[----:B------:R-:W-:-:S07]  /*5660*/  IMAD.U32 R0, RZ, RZ, UR5 ;  /* 0x00000005ff007e24 */ /* 0x000fce000f8e00ff */
.L_x_102:
[----:B-1----:R1:W3:Y:S02]  /*5670*/  SYNCS.PHASECHK.TRANS64.TRYWAIT P0, [R0+URZ], R2 ;  /* 0x00000002000075a7 */ /* 0x0022e400080011ff */
[----:B---3--:R-:W-:Y:S05]  /*5680*/  @!P0 NANOSLEEP.SYNCS 0x989680 ;  /* 0x009896800000895d */ /* 0x008fea0003900000 */
[----:B------:R-:W3:Y:S02]  /*5690*/  @!P0 SYNCS.PHASECHK.TRANS64 P0, [R0+URZ], R2 ;  /* 0x00000002000085a7 */ /* 0x000ee400080010ff */
[----:B--23--:R-:W-:Y:S05]  /*56a0*/  @P0 EXIT ;  /* 0x000000000000094d */ /* 0x00cfea0003800000 */
[----:B------:R-:W-:Y:S05]  /*56b0*/  BRA `(.L_x_102) ;  /* 0xfffffffc00ec7947 */ /* 0x000fea000383ffff */
.L_x_90:
[----:B------:R-:W-:-:S06]  /*56c0*/  UISETP.GE.AND UP1, UPT, UR8, 0x4, UPT ;  /* 0x000000040800788c */ /* 0x000fcc000bf26270 */
[----:B------:R-:W-:-:S13]  /*56d0*/  PLOP3.LUT P0, PT, PT, PT, UP1, 0x80, 0x8 ;  /* 0x000000000008781c */ /* 0x000fda0003f0f018 */
[----:B------:R-:W-:Y:S05]  /*56e0*/  @!P0 EXIT ;  /* 0x000000000000894d */ /* 0x000fea0003800000 */
[----:B------:R-:W-:Y:S01]  /*56f0*/  BAR.SYNC.DEFER_BLOCKING 0x6, 0xa0 ;  /* 0x0182800000007b1d */ /* 0x000fe20000010000 */
[C---:B------:R-:W-:Y:S01]  /*5700*/  IMAD.SHL.U32 R3, R70.reuse, 0x20, RZ ;  /* 0x0000002046037824 */ /* 0x040fe200078e00ff */
[C---:B------:R-:W-:Y:S01]  /*5710*/  LOP3.LUT P0, RZ, R70.reuse, 0x4, RZ, 0xc0, !PT ;  /* 0x0000000446ff7812 */ /* 0x040fe2000780c0ff */
[C---:B------:R-:W-:Y:S02]  /*5720*/  IMAD.SHL.U32 R64, R70.reuse, 0x10, RZ ;  /* 0x0000001046407824 */ /* 0x040fe400078e00ff */
[C---:B------:R-:W-:Y:S01]  /*5730*/  IMAD.SHL.U32 R2, R70.reuse, 0x4, RZ ;  /* 0x0000000446027824 */ /* 0x040fe200078e00ff */
[----:B------:R-:W-:Y:S02]  /*5740*/  UMOV UR48, 0x400 ;  /* 0x0000040000307882 */ /* 0x000fe40000000000 */
[----:B------:R-:W1:Y:S01]  /*5750*/  LDC R63, c[0x0][0x370] ;  /* 0x0000dc00ff3f7b82 */ /* 0x000e620000000800 */
[----:B------:R-:W-:Y:S01]  /*5760*/  ULEA UR48, UR37, UR48, 0x18 ;  /* 0x0000003025307291 */ /* 0x000fe2000f8ec0ff */
[----:B------:R-:W-:Y:S01]  /*5770*/  LOP3.LUT R4, R3, 0xc0, RZ, 0xc0, !PT ;  /* 0x000000c003047812 */ /* 0x000fe200078ec0ff */
[----:B------:R-:W-:Y:S01]  /*5780*/  IMAD.U32 R32, R70, 0x10000, RZ ;  /* 0x0001000046207824 */ /* 0x000fe200078e00ff */
[----:B------:R-:W-:Y:S01]  /*5790*/  LOP3.LUT R64, R64, 0x600, RZ, 0xc0, !PT ;  /* 0x0000060040407812 */ /* 0x000fe200078ec0ff */
[----:B------:R-:W-:Y:S01]  /*57a0*/  IMAD.MOV.U32 R69, RZ, RZ, 0x10 ;  /* 0x00000010ff457424 */ /* 0x000fe200078e00ff */
[----:B------:R-:W-:Y:S01]  /*57b0*/  LOP3.LUT R2, R4, 0x18, R2, 0xf8, !PT ;  /* 0x0000001804027812 */ /* 0x000fe200078ef802 */
[----:B------:R-:W-:Y:S01]  /*57c0*/  IMAD.MOV.U32 R31, RZ, RZ, RZ ;  /* 0x000000ffff1f7224 */ /* 0x000fe200078e00ff */
[----:B------:R-:W2:Y:S01]  /*57d0*/  LDC R28, c[0x0][0xb0c] ;  /* 0x0002c300ff1c7b82 */ /* 0x000ea20000000800 */
[----:B------:R-:W-:Y:S01]  /*57e0*/  SHF.R.U32.HI R4, RZ, 0x1, R70 ;  /* 0x00000001ff047819 */ /* 0x000fe20000011646 */
[----:B------:R-:W-:Y:S01]  /*57f0*/  IMAD.MOV.U32 R68, RZ, RZ, RZ ;  /* 0x000000ffff447224 */ /* 0x000fe200078e00ff */
[--C-:B------:R-:W-:Y:S01]  /*5800*/  LOP3.LUT R64, R64, 0x20, R3.reuse, 0xf8, !PT ;  /* 0x0000002040407812 */ /* 0x100fe200078ef803 */
[----:B------:R-:W-:Y:S01]  /*5810*/  IMAD.MOV.U32 R73, RZ, RZ, RZ ;  /* 0x000000ffff497224 */ /* 0x000fe200078e00ff */
[----:B------:R-:W-:Y:S01]  /*5820*/  LOP3.LUT R32, R32, 0x600000, RZ, 0xc0, !PT ;  /* 0x0060000020207812 */ /* 0x000fe200078ec0ff */
[----:B------:R-:W-:Y:S01]  /*5830*/  IMAD.MOV.U32 R67, RZ, RZ, RZ ;  /* 0x000000ffff437224 */ /* 0x000fe200078e00ff */
[----:B------:R-:W-:Y:S01]  /*5840*/  LOP3.LUT R2, R2, 0x8, R4, 0x78, !PT ;  /* 0x0000000802027812 */ /* 0x000fe200078e7804 */
[----:B------:R-:W4:Y:S01]  /*5850*/  LDC R61, c[0x0][0xb20] ;  /* 0x0002c800ff3d7b82 */ /* 0x000f220000000800 */
[----:B------:R-:W3:Y:S01]  /*5860*/  LDS R0, [UR48+0x290] ;  /* 0x00029030ff007984 */ /* 0x000ee20008000800 */
[----:B------:R-:W-:Y:S01]  /*5870*/  LOP3.LUT R64, R64, 0x100, R3, 0xf8, !PT ;  /* 0x0000010040407812 */ /* 0x000fe200078ef803 */
[----:B------:R-:W1:Y:S01]  /*5880*/  LDCU.64 UR54, c[0x0][0x348] ;  /* 0x00006900ff3677ac */ /* 0x000e620008000a00 */
[----:B------:R-:W-:-:S02]  /*5890*/  LOP3.LUT R70, R70, 0x60, RZ, 0xc0, !PT ;  /* 0x0000006046467812 */ /* 0x000fc400078ec0ff */
[----:B------:R-:W-:Y:S01]  /*58a0*/  LOP3.LUT R64, R64, R2, RZ, 0xfc, !PT ;  /* 0x0000000240407212 */ /* 0x000fe200078efcff */
[----:B------:R-:W1:Y:S01]  /*58b0*/  LDCU.64 UR38, c[0x0][0x888] ;  /* 0x00011100ff2677ac */ /* 0x000e620008000a00 */
[----:B------:R-:W1:Y:S01]  /*58c0*/  LDC R27, c[0x0][0xb30] ;  /* 0x0002cc00ff1b7b82 */ /* 0x000e620000000800 */
[----:B------:R-:W-:Y:S01]  /*58d0*/  SEL R69, R69, 0xfffffff0, !P0 ;  /* 0xfffffff045457807 */ /* 0x000fe20004000000 */
[----:B------:R-:W1:Y:S01]  /*58e0*/  LDCU.64 UR44, c[0x0][0x890] ;  /* 0x00011200ff2c77ac */ /* 0x000e620008000a00 */
[----:B------:R-:W-:-:S05]  /*58f0*/  UMOV UR51, 0x1 ;  /* 0x0000000100337882 */ /* 0x000fca0000000000 */
[----:B------:R-:W1:Y:S01]  /*5900*/  LDC.64 R56, c[0x0][0xb10] ;  /* 0x0002c400ff387b82 */ /* 0x000e620000000a00 */
[----:B------:R-:W-:Y:S01]  /*5910*/  UMOV UR56, URZ ;  /* 0x000000ff00387c82 */ /* 0x000fe20008000000 */
[----:B------:R-:W-:Y:S01]  /*5920*/  UIADD3 UR52, UPT, UPT, UR48, 0x400, URZ ;  /* 0x0000040030347890 */ /* 0x000fe2000fffe0ff */
[----:B------:R-:W-:Y:S01]  /*5930*/  UMOV UR50, URZ ;  /* 0x000000ff00327c82 */ /* 0x000fe20008000000 */
[----:B------:R-:W-:-:S04]  /*5940*/  UMOV UR49, URZ ;  /* 0x000000ff00317c82 */ /* 0x000fc80008000000 */
[----:B------:R-:W1:Y:S08]  /*5950*/  LDC.64 R24, c[0x0][0xb18] ;  /* 0x0002c600ff187b82 */ /* 0x000e700000000a00 */
[----:B------:R-:W1:Y:S08]  /*5960*/  LDC.64 R22, c[0x0][0xb28] ;  /* 0x0002ca00ff167b82 */ /* 0x000e700000000a00 */
[----:B------:R-:W1:Y:S01]  /*5970*/  LDC.64 R54, c[0x0][0x8b0] ;  /* 0x00022c00ff367b82 */ /* 0x000e620000000a00 */
[----:B---3--:R-:W-:-:S07]  /*5980*/  IMAD.IADD R32, R0, 0x1, R32 ;  /* 0x0000000100207824 */ /* 0x008fce00078e0220 */
[----:B------:R-:W3:Y:S08]  /*5990*/  LDC.64 R52, c[0x0][0x8a8] ;  /* 0x00022a00ff347b82 */ /* 0x000ef00000000a00 */
[----:B--2-4-:R-:W1:Y:S02]  /*59a0*/  LDC R62, c[0x0][0x374] ;  /* 0x0000dd00ff3e7b82 */ /* 0x014e640000000800 */
.L_x_133:
[----:B------:R-:W-:Y:S02]  /*59b0*/  LEA R0, R73, UR48, 0x3 ;  /* 0x0000003049007c11 */ /* 0x000fe4000f8e18ff */
[----:B------:R-:W-:Y:S02]  /*59c0*/  SHF.L.U32 R2, R67, 0x1f, RZ ;  /* 0x0000001f43027819 */ /* 0x000fe400000006ff */
[----:B-1----:R-:W-:Y:S02]  /*59d0*/  LEA R16, R73, UR48, 0x4 ;  /* 0x0000003049107c11 */ /* 0x002fe4000f8e20ff */
[----:B------:R-:W2:Y:S02]  /*59e0*/  SYNCS.PHASECHK.TRANS64.TRYWAIT P0, [R0+URZ+0x1e0], R2 ;  /* 0x0001e002000075a7 */ /* 0x000ea400080011ff */
[----:B--2---:R-:W-:Y:S05]  /*59f0*/  @!P0 BRA `(.L_x_103) ;  /* 0x0000003000ac8947 */ /* 0x004fea0003800000 */
.L_x_219:
[----:B------:R-:W4:Y:S01]  /*5a00*/  LDC.64 R10, c[0x0][0xb10] ;  /* 0x0002c400ff0a7b82 */ /* 0x000f220000000a00 */
[----:B------:R-:W3:Y:S01]  /*5a10*/  LDS.128 R16, [R16+0x270] ;  /* 0x0002700010107984 */ /* 0x000ee20000000c00 */
[----:B-1----:R-:W-:Y:S01]  /*5a20*/  ISETP.NE.AND P1, PT, R27, 0x1, PT ;  /* 0x000000011b00780c */ /* 0x002fe20003f25270 */
[----:B--2---:R-:W-:Y:S01]  /*5a30*/  VIADD R0, R0, 0x1f0 ;  /* 0x000001f000007836 */ /* 0x004fe20000000000 */
[----:B------:R-:W-:Y:S04]  /*5a40*/  ISETP.GE.AND P0, PT, R26, 0x1, PT ;  /* 0x000000011a00780c */ /* 0x000fe80003f06270 */
[----:B------:R-:W1:Y:S01]  /*5a50*/  LDC.64 R8, c[0x0][0xb18] ;  /* 0x0002c600ff087b82 */ /* 0x000e620000000a00 */
[----:B------:R-:W-:Y:S01]  /*5a60*/  PRMT R0, RZ, 0x654, R0 ;  /* 0x00000654ff007816 */ /* 0x000fe20000000000 */
[----:B------:R-:W-:Y:S01]  /*5a70*/  @!PT LDS RZ, [RZ] ;  /* 0x00000000fffff984 */ /* 0x000fe20000000800 */
[----:B------:R-:W-:Y:S01]  /*5a80*/  @!PT LDS RZ, [RZ] ;  /* 0x00000000fffff984 */ /* 0x000fe20000000800 */
[----:B------:R-:W-:Y:S01]  /*5a90*/  @!PT LDS RZ, [RZ] ;  /* 0x00000000fffff984 */ /* 0x000fe20000000800 */
[----:B------:R-:W-:Y:S01]  /*5aa0*/  @!PT LDS RZ, [RZ] ;  /* 0x00000000fffff984 */ /* 0x000fe20000000800 */
[----:B------:R2:W-:Y:S06]  /*5ab0*/  MEMBAR.ALL.CTA ;  /* 0x0000000000007992 */ /* 0x0005ec0000008000 */
[----:B--2---:R-:W2:Y:S01]  /*5ac0*/  FENCE.VIEW.ASYNC.S ;  /* 0x00000000000073c6 */ /* 0x004ea20000000000 */
[----:B------:R-:W1:Y:S08]  /*5ad0*/  @!P1 LDC R12, c[0x0][0xb20] ;  /* 0x0002c800ff0c9b82 */ /* 0x000e700000000800 */
[----:B------:R-:W1:Y:S01]  /*5ae0*/  @!P1 LDC R7, c[0x0][0xb0c] ;  /* 0x0002c300ff079b82 */ /* 0x000e620000000800 */
[----:B--2---:R2:W-:Y:S01]  /*5af0*/  SYNCS.ARRIVE.TRANS64.RED.A1T0 RZ, [R0+URZ], RZ ;  /* 0x000000ff00ff79a7 */ /* 0x0045e200081004ff */
[----:B---3--:R-:W-:Y:S04]  /*5b00*/  LOP3.LUT P4, RZ, R18, 0x1, RZ, 0xc0, !PT ;  /* 0x0000000112ff7812 */ /* 0x008fe8000788c0ff */
[----:B------:R-:W-:Y:S09]  /*5b10*/  P2R R71, PR, RZ, 0x10 ;  /* 0x00000010ff477803 */ /* 0x000ff20000000000 */
[----:B------:R-:W-:Y:S02]  /*5b20*/  @P4 MOV R30, R16 ;  /* 0x00000010001e4202 */ /* 0x000fe40000000f00 */
[----:B------:R-:W-:Y:S01]  /*5b30*/  @P4 LOP3.LUT R29, R17, 0xffff, RZ, 0xc0, !PT ;  /* 0x0000ffff111d4812 */ /* 0x000fe200078ec0ff */
[----:B--2-4-:R-:W-:Y:S06]  /*5b40*/  @!P0 BRA `(.L_x_104) ;  /* 0x0000000000a48947 */ /* 0x014fec0003800000 */
[----:B------:R-:W-:Y:S01]  /*5b50*/  IMAD.HI.U32 R0, R62, R25, RZ ;  /* 0x000000193e007227 */ /* 0x000fe200078e00ff */
[----:B------:R-:W-:Y:S02]  /*5b60*/  ISETP.NE.AND P0, PT, R24, 0x1, PT ;  /* 0x000000011800780c */ /* 0x000fe40003f05270 */
[----:B------:R-:W-:Y:S01]  /*5b70*/  ISETP.NE.AND P2, PT, R26, 0x1, PT ;  /* 0x000000011a00780c */ /* 0x000fe20003f45270 */
[----:B------:R-:W-:Y:S01]  /*5b80*/  IMAD.HI.U32 R4, R63, R56, RZ ;  /* 0x000000383f047227 */ /* 0x000fe200078e00ff */
[----:B------:R-:W-:Y:S02]  /*5b90*/  SHF.R.U32.HI R0, RZ, R61, R0 ;  /* 0x0000003dff007219 */ /* 0x000fe40000011600 */
[----:B------:R-:W-:Y:S01]  /*5ba0*/  ISETP.NE.AND P3, PT, R28, 0x1, PT ;  /* 0x000000011c00780c */ /* 0x000fe20003f65270 */
[----:B------:R-:W-:Y:S01]  /*5bb0*/  IMAD.HI.U32 R6, R29, R25, RZ ;  /* 0x000000191d067227 */ /* 0x000fe200078e00ff */
[-C--:B------:R-:W-:Y:S02]  /*5bc0*/  SHF.R.U32.HI R4, RZ, R57.reuse, R4 ;  /* 0x00000039ff047219 */ /* 0x080fe40000011604 */
[----:B------:R-:W-:Y:S01]  /*5bd0*/  SEL R0, R62, R0, !P0 ;  /* 0x000000003e007207 */ /* 0x000fe20004000000 */
[----:B------:R-:W-:Y:S01]  /*5be0*/  IMAD.HI.U32 R5, R30, R56, RZ ;  /* 0x000000381e057227 */ /* 0x000fe200078e00ff */
[----:B------:R-:W-:Y:S03]  /*5bf0*/  SEL R4, R63, R4, !P3 ;  /* 0x000000043f047207 */ /* 0x000fe60005800000 */
[-C--:B------:R-:W-:Y:S01]  /*5c00*/  IMAD.HI.U32 R3, R0, R22.reuse, RZ ;  /* 0x0000001600037227 */ /* 0x080fe200078e00ff */
[----:B------:R-:W-:Y:S03]  /*5c10*/  SHF.R.U32.HI R5, RZ, R57, R5 ;  /* 0x00000039ff057219 */ /* 0x000fe60000011605 */
[----:B------:R-:W-:Y:S01]  /*5c20*/  IMAD.HI.U32 R2, R4, R22, RZ ;  /* 0x0000001604027227 */ /* 0x000fe200078e00ff */
[----:B------:R-:W-:Y:S02]  /*5c30*/  @P2 SHF.R.U32.HI R0, RZ, R23, R3 ;  /* 0x00000017ff002219 */ /* 0x000fe40000011603 */
[----:B------:R-:W-:Y:S02]  /*5c40*/  SHF.R.U32.HI R3, RZ, R61, R6 ;  /* 0x0000003dff037219 */ /* 0x000fe40000011606 */
[----:B------:R-:W-:Y:S01]  /*5c50*/  @P2 SHF.R.U32.HI R4, RZ, R23, R2 ;  /* 0x00000017ff042219 */ /* 0x000fe20000011602 */
[----:B------:R-:W-:Y:S01]  /*5c60*/  IMAD R0, R26, R0, RZ ;  /* 0x000000001a007224 */ /* 0x000fe200078e02ff */
[----:B------:R-:W-:Y:S02]  /*5c70*/  SEL R3, R29, R3, !P0 ;  /* 0x000000031d037207 */ /* 0x000fe40004000000 */
[----:B------:R-:W-:Y:S01]  /*5c80*/  SEL R2, R30, R5, !P3 ;  /* 0x000000051e027207 */ /* 0x000fe20005800000 */
[----:B------:R-:W-:Y:S01]  /*5c90*/  IMAD R5, R26, R4, RZ ;  /* 0x000000041a057224 */ /* 0x000fe200078e02ff */
[C---:B------:R-:W-:Y:S01]  /*5ca0*/  ISETP.GE.AND P0, PT, R3.reuse, R0, PT ;  /* 0x000000000300720c */ /* 0x040fe20003f06270 */
[C---:B------:R-:W-:Y:S03]  /*5cb0*/  IMAD.HI.U32 R0, R3.reuse, R22, RZ ;  /* 0x0000001603007227 */ /* 0x040fe600078e00ff */
[C---:B------:R-:W-:Y:S02]  /*5cc0*/  ISETP.GE.OR P0, PT, R2.reuse, R5, P0 ;  /* 0x000000050200720c */ /* 0x040fe40000706670 */
[----:B------:R-:W-:Y:S04]  /*5cd0*/  SHF.R.U32.HI R0, RZ, R23, R0 ;  /* 0x00000017ff007219 */ /* 0x000fe80000011600 */
[C---:B------:R-:W-:Y:S05]  /*5ce0*/  SEL R6, R3.reuse, R0, !P2 ;  /* 0x0000000003067207 */ /* 0x040fea0005000000 */
        /* <DEDUP_REMOVED lines=14> */
[----:B------:R-:W-:Y:S07]  /*5dd0*/  IMAD R29, R3, R24, R29 ;  /* 0x00000018031d7224 */ /* 0x000fee00078e021d */
.L_x_104:
[----:B-1----:R-:W-:Y:S01]  /*5de0*/  @!P1 ISETP.NE.AND P0, PT, R8, 0x1, PT ;  /* 0x000000010800980c */ /* 0x002fe20003f05270 */
[----:B------:R-:W-:Y:S01]  /*5df0*/  @!P1 IMAD.HI.U32 R0, R30, R10, RZ ;  /* 0x0000000a1e009227 */ /* 0x000fe200078e00ff */
[----:B------:R-:W-:Y:S01]  /*5e00*/  @!P1 ISETP.NE.AND P2, PT, R7, 0x1, PT ;  /* 0x000000010700980c */ /* 0x000fe20003f45270 */
[----:B------:R-:W-:Y:S01]  /*5e10*/  ULOP3.LUT UP0, URZ, UR52, 0x1b0, URZ, 0xc0, !UPT ;  /* 0x000001b034ff7892 */ /* 0x000fe2000f80c0ff */
[----:B------:R-:W-:Y:S01]  /*5e20*/  R2UR UR42, R21 ;  /* 0x00000000152a72ca */ /* 0x000fe200000e0000 */
[----:B------:R-:W-:Y:S01]  /*5e30*/  @!P1 IMAD.HI.U32 R2, R29, R9, RZ ;  /* 0x000000091d029227 */ /* 0x000fe200078e00ff */
[----:B------:R-:W-:Y:S02]  /*5e40*/  @!P1 SHF.R.U32.HI R0, RZ, R11, R0 ;  /* 0x0000000bff009219 */ /* 0x000fe40000011600 */
[----:B------:R-:W-:Y:S01]  /*5e50*/  R2UR UR41, R20 ;  /* 0x00000000142972ca */ /* 0x000fe200000e0000 */
[----:B------:R-:W-:Y:S01]  /*5e60*/  VIADD R73, R73, 0x1 ;  /* 0x0000000149497836 */ /* 0x000fe20000000000 */
[----:B------:R-:W-:Y:S02]  /*5e70*/  @!P1 SHF.R.U32.HI R2, RZ, R12, R2 ;  /* 0x0000000cff029219 */ /* 0x000fe40000011602 */
[----:B------:R-:W-:Y:S02]  /*5e80*/  @!P1 SEL R3, R30, R0, !P2 ;  /* 0x000000001e039207 */ /* 0x000fe40005000000 */
[----:B------:R-:W-:Y:S02]  /*5e90*/  @!P1 SEL R2, R29, R2, !P0 ;  /* 0x000000021d029207 */ /* 0x000fe40004000000 */
[----:B------:R-:W-:Y:S01]  /*5ea0*/  @P4 SHF.R.U32.HI R66, RZ, 0x10, R17 ;  /* 0x00000010ff424819 */ /* 0x000fe20000011611 */
[----:B------:R-:W-:Y:S02]  /*5eb0*/  USHF.L.U32 UR42, UR42, 0x6, URZ ;  /* 0x000000062a2a7899 */ /* 0x000fe400080006ff */
[----:B------:R-:W-:Y:S02]  /*5ec0*/  @!P1 IMAD.IADD R0, R2, 0x1, -R3 ;  /* 0x0000000102009824 */ /* 0x000fe400078e0a03 */
[----:B------:R-:W-:Y:S01]  /*5ed0*/  @!P1 IMAD.IADD R2, R3, 0x1, -R2 ;  /* 0x0000000103029824 */ /* 0x000fe200078e0a02 */
[----:B------:R-:W-:Y:S01]  /*5ee0*/  USHF.L.U32 UR41, UR41, 0x6, URZ ;  /* 0x0000000629297899 */ /* 0x000fe200080006ff */
[----:B------:R-:W-:Y:S02]  /*5ef0*/  @!P1 IMAD R30, R0, R7, R30 ;  /* 0x00000007001e9224 */ /* 0x000fe400078e021e */
[----:B------:R-:W-:Y:S01]  /*5f00*/  @!P1 IMAD R29, R2, R8, R29 ;  /* 0x00000008021d9224 */ /* 0x000fe200078e021d */
[----:B------:R-:W-:Y:S08]  /*5f10*/  BRA.U !UP0, `(.L_x_105) ;  /* 0x00000001087c7547 */ /* 0x000ff0000b800000 */
[----:B------:R-:W1:Y:S01]  /*5f20*/  LDCU.64 UR8, c[0x4][0x80] ;  /* 0x01001000ff0877ac */ /* 0x000e620008000a00 */
[----:B------:R-:W-:Y:S01]  /*5f30*/  MOV R2, 0x0 ;  /* 0x0000000000027802 */ /* 0x000fe20000000f00 */
[----:B------:R-:W-:Y:S02]  /*5f40*/  HFMA2 R12, -RZ, RZ, 0, 5.9604644775390625e-08 ;  /* 0x00000001ff0c7431 */ /* 0x000fe400000001ff */
[----:B------:R-:W-:Y:S01]  /*5f50*/  IMAD.MOV.U32 R8, RZ, RZ, 0x70 ;  /* 0x00000070ff087424 */ /* 0x000fe200078e00ff */
[----:B------:R2:W3:Y:S01]  /*5f60*/  LDC.64 R14, c[0x4][R2] ;  /* 0x01000000020e7b82 */ /* 0x0004e20000000a00 */
[----:B------:R-:W4:Y:S01]  /*5f70*/  LDCU.64 UR6, c[0x4][0x88] ;  /* 0x01001100ff0677ac */ /* 0x000f220008000a00 */
[----:B------:R-:W-:Y:S01]  /*5f80*/  IMAD.MOV.U32 R13, RZ, RZ, RZ ;  /* 0x000000ffff0d7224 */ /* 0x000fe200078e00ff */
[----:B------:R-:W2:Y:S01]  /*5f90*/  LDCU.64 UR4, c[0x4][0x8] ;  /* 0x01000100ff0477ac */ /* 0x000ea20008000a00 */
[----:B-1----:R-:W-:Y:S01]  /*5fa0*/  MOV R5, UR9 ;  /* 0x0000000900057c02 */ /* 0x002fe20008000f00 */
[----:B------:R-:W-:Y:S01]  /*5fb0*/  IMAD.U32 R4, RZ, RZ, UR8 ;  /* 0x00000008ff047e24 */ /* 0x000fe2000f8e00ff */
[----:B----4-:R-:W-:Y:S01]  /*5fc0*/  MOV R7, UR7 ;  /* 0x0000000700077c02 */ /* 0x010fe20008000f00 */
[----:B------:R-:W-:Y:S01]  /*5fd0*/  IMAD.U32 R6, RZ, RZ, UR6 ;  /* 0x00000006ff067e24 */ /* 0x000fe2000f8e00ff */
[----:B--2---:R-:W-:Y:S01]  /*5fe0*/  MOV R11, UR5 ;  /* 0x00000005000b7c02 */ /* 0x004fe20008000f00 */
[----:B------:R-:W-:Y:S02]  /*5ff0*/  IMAD.U32 R10, RZ, RZ, UR4 ;  /* 0x00000004ff0a7e24 */ /* 0x000fe4000f8e00ff */
[----:B------:R-:W-:Y:S07]  /*6000*/  LEPC R20, `(.L_x_106) ;  /* 0x000000001014794e */ /* 0x000fee0000000000 */
[----:B---3-5:R-:W-:Y:S05]  /*6010*/  CALL.ABS.NOINC R14 ;  /* 0x000000000e007343 */ /* 0x028fea0003c00000 */
.L_x_106:
[----:B------:R-:W1:Y:S01]  /*6020*/  LDCU.64 UR8, c[0x4][0x80] ;  /* 0x01001000ff0877ac */ /* 0x000e620008000a00 */
[----:B------:R-:W2:Y:S01]  /*6030*/  LDC.64 R2, c[0x4][R2] ;  /* 0x0100000002027b82 */ /* 0x000ea20000000a00 */
[----:B------:R-:W-:Y:S02]  /*6040*/  HFMA2 R12, -RZ, RZ, 0, 5.9604644775390625e-08 ;  /* 0x00000001ff0c7431 */ /* 0x000fe400000001ff */
[----:B------:R-:W-:Y:S02]  /*6050*/  IMAD.MOV.U32 R8, RZ, RZ, 0x70 ;  /* 0x00000070ff087424 */ /* 0x000fe400078e00ff */
[----:B------:R-:W-:Y:S01]  /*6060*/  IMAD.MOV.U32 R13, RZ, RZ, RZ ;  /* 0x000000ffff0d7224 */ /* 0x000fe200078e00ff */
[----:B------:R-:W3:Y:S01]  /*6070*/  LDCU.64 UR6, c[0x4][0x88] ;  /* 0x01001100ff0677ac */ /* 0x000ee20008000a00 */
[----:B------:R-:W4:Y:S01]  /*6080*/  LDCU.64 UR4, c[0x4][0x8] ;  /* 0x01000100ff0477ac */ /* 0x000f220008000a00 */
[----:B-1----:R-:W-:Y:S02]  /*6090*/  MOV R4, UR8 ;  /* 0x0000000800047c02 */ /* 0x002fe40008000f00 */
[----:B------:R-:W-:Y:S02]  /*60a0*/  MOV R5, UR9 ;  /* 0x0000000900057c02 */ /* 0x000fe40008000f00 */
[----:B---3--:R-:W-:Y:S01]  /*60b0*/  MOV R7, UR7 ;  /* 0x0000000700077c02 */ /* 0x008fe20008000f00 */
[----:B------:R-:W-:Y:S01]  /*60c0*/  IMAD.U32 R6, RZ, RZ, UR6 ;  /* 0x00000006ff067e24 */ /* 0x000fe2000f8e00ff */
[----:B----4-:R-:W-:Y:S01]  /*60d0*/  MOV R11, UR5 ;  /* 0x00000005000b7c02 */ /* 0x010fe20008000f00 */
[----:B------:R-:W-:Y:S02]  /*60e0*/  IMAD.U32 R10, RZ, RZ, UR4 ;  /* 0x00000004ff0a7e24 */ /* 0x000fe4000f8e00ff */
[----:B------:R-:W-:Y:S07]  /*60f0*/  LEPC R20, `(.L_x_105) ;  /* 0x000000001014794e */ /* 0x000fee0000000000 */
[----:B--2---:R-:W-:Y:S05]  /*6100*/  CALL.ABS.NOINC R2 ;  /* 0x0000000002007343 */ /* 0x004fea0003c00000 */
.L_x_105:
[----:B------:R-:W-:Y:S01]  /*6110*/  ISETP.NE.U32.AND P4, PT, R54, RZ, PT ;  /* 0x000000ff3600720c */ /* 0x000fe20003f85070 */
[----:B------:R-:W-:Y:S01]  /*6120*/  UISETP.NE.AND UP2, UPT, UR53, URZ, UPT ;  /* 0x000000ff3500728c */ /* 0x000fe2000bf45270 */
[----:B------:R-:W-:Y:S01]  /*6130*/  ISETP.NE.U32.AND P2, PT, RZ, UR38, PT ;  /* 0x00000026ff007c0c */ /* 0x000fe2000bf45070 */
[----:B------:R-:W-:Y:S01]  /*6140*/  UISETP.NE.U32.AND UP1, UPT, UR44, URZ, UPT ;  /* 0x000000ff2c00728c */ /* 0x000fe2000bf25070 */
[----:B------:R-:W-:Y:S01]  /*6150*/  ISETP.NE.AND.EX P4, PT, R55, RZ, PT, P4 ;  /* 0x000000ff3700720c */ /* 0x000fe20003f85340 */
[----:B------:R-:W-:Y:S01]  /*6160*/  UPLOP3.LUT UP0, UPT, UPT, UPT, UPT, 0x40, 0x4 ;  /* 0x000000000004789c */ /* 0x000fe20003f0e870 */
[----:B------:R-:W-:Y:S01]  /*6170*/  ISETP.NE.AND.EX P2, PT, RZ, UR39, PT, P2 ;  /* 0x00000027ff007c0c */ /* 0x000fe2000bf45320 */
[----:B------:R-:W-:Y:S01]  /*6180*/  UISETP.NE.AND.EX UP1, UPT, UR45, URZ, UPT, UP1 ;  /* 0x000000ff2d00728c */ /* 0x000fe2000bf25310 */
[----:B------:R-:W-:Y:S04]  /*6190*/  PLOP3.LUT P1, PT, PT, PT, UP2, 0x80, 0x8 ;  /* 0x000000000008781c */ /* 0x000fe80003f2f028 */
[----:B------:R-:W-:Y:S06]  /*61a0*/  @UP2 UPLOP3.LUT UP0, UPT, UPT, UPT, UP1, 0x80, 0x8 ;  /* 0x000000000008289c */ /* 0x000fec0003f0f010 */
[----:B------:R-:W-:Y:S01]  /*61b0*/  PLOP3.LUT P0, PT, PT, PT, UP0, 0x80, 0x8 ;  /* 0x000000000008781c */ /* 0x000fe20003f0f008 */
[----:B------:R-:W-:Y:S01]  /*61c0*/  @!UPT UIADD3 URZ, UPT, UPT, URZ, URZ, URZ ;  /* 0x000000fffffff290 */ /* 0x000fe2000fffe0ff */
[----:B------:R-:W-:Y:S11]  /*61d0*/  BRA.U !UP1, `(.L_x_107) ;  /* 0x0000000109387547 */ /* 0x000ff6000b800000 */
[----:B------:R-:W-:Y:S01]  /*61e0*/  UISETP.NE.U32.AND UP0, UPT, UR38, URZ, UPT ;  /* 0x000000ff2600728c */ /* 0x000fe2000bf05070 */
[----:B------:R-:W-:Y:S02]  /*61f0*/  HFMA2 R0, -RZ, RZ, 0, 5.9604644775390625e-08 ;  /* 0x00000001ff007431 */ /* 0x000fe400000001ff */
[----:B------:R-:W-:Y:S01]  /*6200*/  IMAD.MOV.U32 R60, RZ, RZ, 0x1 ;  /* 0x00000001ff3c7424 */ /* 0x000fe200078e00ff */
[----:B------:R-:W-:Y:S06]  /*6210*/  UISETP.NE.AND.EX UP0, UPT, UR39, URZ, UPT, UP0 ;  /* 0x000000ff2700728c */ /* 0x000fec000bf05300 */
[----:B------:R-:W-:Y:S05]  /*6220*/  PLOP3.LUT P3, PT, PT, PT, UP0, 0x80, 0x8 ;  /* 0x000000000008781c */ /* 0x000fea0003f6f008 */
[----:B------:R-:W1:Y:S01]  /*6230*/  @UP0 LDCU.64 UR6, c[0x0][0x888] ;  /* 0x00011100ff0607ac */ /* 0x000e620008000a00 */
[----:B------:R-:W-:Y:S07]  /*6240*/  @UP0 UIMAD UR4, UR36, UR44, URZ ;  /* 0x0000002c240402a4 */ /* 0x000fee000f8e02ff */
[----:B------:R-:W-:Y:S01]  /*6250*/  @!P3 PRMT R60, R0, 0x7610, R60 ;  /* 0x00007610003cb816 */ /* 0x000fe2000000003c */
[----:B-1----:R-:W-:Y:S03]  /*6260*/  @UP0 UIMAD.WIDE UR6, UR4, 0x4, UR6 ;  /* 0x00000004040608a5 */ /* 0x002fe6000f8e0206 */
[----:B------:R-:W1:Y:S03]  /*6270*/  @!UP0 LDCU UR4, c[0x0][0x880] ;  /* 0x00011000ff0487ac */ /* 0x000e660008000800 */
[----:B------:R-:W-:Y:S01]  /*6280*/  IMAD.U32 R2, RZ, RZ, UR6 ;  /* 0x00000006ff027e24 */ /* 0x000fe2000f8e00ff */
[----:B------:R-:W-:Y:S05]  /*6290*/  MOV R3, UR7 ;  /* 0x0000000700037c02 */ /* 0x000fea0008000f00 */
[----:B-----5:R2:W5:Y:S02]  /*62a0*/  @P3 LDG.E R35, desc[UR46][R2.64] ;  /* 0x0000002e02233981 */ /* 0x020564000c1e1900 */
[----:B-12---:R-:W-:Y:S02]  /*62b0*/  @!P3 IMAD.U32 R35, RZ, RZ, UR4 ;  /* 0x00000004ff23be24 */ /* 0x006fe4000f8e00ff */
.L_x_107:
[----:B------:R-:W-:Y:S05]  /*62c0*/  @!P4 BRA `(.L_x_108) ;  /* 0x000000000020c947 */ /* 0x000fea0003800000 */
[----:B------:R-:W-:Y:S04]  /*62d0*/  ISETP.NE.U32.AND P3, PT, R52, RZ, PT ;  /* 0x000000ff3400720c */ /* 0x000fe80003f65070 */
[----:B------:R-:W-:Y:S11]  /*62e0*/  ISETP.NE.AND.EX P3, PT, R53, RZ, PT, P3 ;  /* 0x000000ff3500720c */ /* 0x000ff60003f65330 */
[----:B------:R-:W-:Y:S02]  /*62f0*/  @!UPT UIADD3 URZ, UPT, UPT, URZ, URZ, URZ ;  /* 0x000000fffffff290 */ /* 0x000fe4000fffe0ff */
[----:B------:R-:W1:Y:S01]  /*6300*/  @P3 LDC.64 R2, c[0x0][0x8a8] ;  /* 0x00022a00ff023b82 */ /* 0x000e620000000a00 */
[----:B------:R-:W-:Y:S04]  /*6310*/  @P3 IMAD R0, R54, UR36, RZ ;  /* 0x0000002436003c24 */ /* 0x000fe8000f8e02ff */
[----:B-1----:R-:W-:Y:S05]  /*6320*/  @P3 IMAD.WIDE R2, R0, 0x4, R2 ;  /* 0x0000000400023825 */ /* 0x002fea00078e0202 */
[----:B-----5:R1:W5:Y:S02]  /*6330*/  @P3 LDG.E R33, desc[UR46][R2.64] ;  /* 0x0000002e02213981 */ /* 0x020364000c1e1900 */
[----:B-1----:R-:W2:Y:S02]  /*6340*/  @!P3 LDC R33, c[0x0][0x8a0] ;  /* 0x00022800ff21bb82 */ /* 0x002ea40000000800 */
.L_x_108:
[----:B-----5:R-:W-:Y:S01]  /*6350*/  FSETP.NEU.AND P3, PT, R35, RZ, PT ;  /* 0x000000ff2300720b */ /* 0x020fe20003f6d000 */
[----:B------:R-:W-:Y:S01]  /*6360*/  IMAD.U32 R2, RZ, RZ, UR56 ;  /* 0x00000038ff027e24 */ /* 0x000fe2000f8e00ff */
[----:B------:R-:W-:Y:S01]  /*6370*/  SEL R5, RZ, 0xffffffff, P2 ;  /* 0xffffffffff057807 */ /* 0x000fe20001000000 */
[----:B------:R-:W-:Y:S01]  /*6380*/  ULOP3.LUT UR4, UR51, 0x1, URZ, 0x3c, !UPT ;  /* 0x0000000133047892 */ /* 0x000fe2000f8e3cff */
[----:B------:R-:W-:Y:S01]  /*6390*/  @P1 LOP3.LUT P2, RZ, R60, 0xff, RZ, 0xc0, !PT ;  /* 0x000000ff3cff1812 */ /* 0x000fe2000784c0ff */
[----:B------:R-:W-:Y:S01]  /*63a0*/  BSSY B1, `(.L_x_109) ;  /* 0x000003d000017945 */ /* 0x000fe20003800000 */
[----:B------:R-:W-:Y:S01]  /*63b0*/  @P1 SEL R0, RZ, 0xffffffff, P3 ;  /* 0xffffffffff001807 */ /* 0x000fe20001800000 */
[----:B------:R-:W-:Y:S01]  /*63c0*/  IMAD.MOV.U32 R47, RZ, RZ, 0x1 ;  /* 0x00000001ff2f7424 */ /* 0x000fe200078e00ff */
[----:B------:R-:W-:Y:S01]  /*63d0*/  LEA R2, R2, UR48, 0x3 ;  /* 0x0000003002027c11 */ /* 0x000fe2000f8e18ff */
[----:B------:R-:W-:Y:S01]  /*63e0*/  IMAD.U32 R45, RZ, RZ, UR4 ;  /* 0x00000004ff2d7e24 */ /* 0x000fe2000f8e00ff */
[----:B------:R-:W-:Y:S01]  /*63f0*/  @P0 SEL R0, R5, R0, !P2 ;  /* 0x0000000005000207 */ /* 0x000fe20005000000 */
[----:B------:R-:W-:Y:S01]  /*6400*/  IMAD.U32 R46, RZ, RZ, UR56 ;  /* 0x00000038ff2e7e24 */ /* 0x000fe2000f8e00ff */
[C---:B------:R-:W-:Y:S02]  /*6410*/  LEA R44, R31.reuse, UR48, 0x3 ;  /* 0x000000301f2c7c11 */ /* 0x040fe4000f8e18ff */
[----:B------:R-:W-:Y:S02]  /*6420*/  CS2R R50, SRZ ;  /* 0x0000000000327805 */ /* 0x000fe4000001ff00 */
[----:B------:R-:W-:Y:S02]  /*6430*/  @P1 LOP3.LUT R0, R0, 0x1, RZ, 0xc0, !PT ;  /* 0x0000000100001812 */ /* 0x000fe400078ec0ff */
[----:B------:R-:W-:Y:S02]  /*6440*/  CS2R R48, SRZ ;  /* 0x0000000000307805 */ /* 0x000fe4000001ff00 */
[----:B------:R-:W-:Y:S02]  /*6450*/  SHF.L.U32 R3, R68, 0x1f, RZ ;  /* 0x0000001f44037819 */ /* 0x000fe400000006ff */
[----:B------:R-:W-:Y:S02]  /*6460*/  CS2R R42, SRZ ;  /* 0x00000000002a7805 */ /* 0x000fe4000001ff00 */
[----:B------:R-:W-:Y:S02]  /*6470*/  ISETP.NE.U32.OR P5, PT, R0, 0x1, !P1 ;  /* 0x000000010000780c */ /* 0x000fe40004fa5470 */
[----:B------:R-:W-:Y:S02]  /*6480*/  CS2R R40, SRZ ;  /* 0x0000000000287805 */ /* 0x000fe4000001ff00 */
[----:B------:R-:W-:Y:S02]  /*6490*/  PLOP3.LUT P2, PT, PT, PT, UP1, 0x80, 0x8 ;  /* 0x000000000008781c */ /* 0x000fe40003f4f018 */
[----:B------:R-:W-:Y:S02]  /*64a0*/  LEA.HI R34, R31, R31, RZ, 0x1 ;  /* 0x0000001f1f227211 */ /* 0x000fe400078f08ff */
[----:B------:R-:W-:Y:S02]  /*64b0*/  LOP3.LUT P4, R72, R60, 0xff, RZ, 0xc0, !PT ;  /* 0x000000ff3c487812 */ /* 0x000fe4000788c0ff */
[----:B------:R-:W-:Y:S02]  /*64c0*/  SEL R4, RZ, 0xffffffff, P3 ;  /* 0xffffffffff047807 */ /* 0x000fe40001800000 */
[----:B------:R-:W-:Y:S02]  /*64d0*/  P2R R74, PR, RZ, 0x20 ;  /* 0x00000020ff4a7803 */ /* 0x000fe40000000000 */
[----:B------:R-:W-:Y:S03]  /*64e0*/  @P5 SHF.L.U32 R0, R45, 0x1f, RZ ;  /* 0x0000001f2d005819 */ /* 0x000fe600000006ff */
[----:B------:R-:W-:Y:S01]  /*64f0*/  @P2 SEL R4, R5, R4, !P4 ;  /* 0x0000000405042207 */ /* 0x000fe20006000000 */
[----:B------:R1:W3:Y:S03]  /*6500*/  @P5 SYNCS.PHASECHK.TRANS64.TRYWAIT P1, [R2+URZ+0x1a0], R0 ;  /* 0x0001a000020055a7 */ /* 0x0002e600080211ff */
[----:B------:R-:W-:Y:S04]  /*6510*/  LOP3.LUT R4, R4, 0x1, RZ, 0xc0, !PT ;  /* 0x0000000104047812 */ /* 0x000fe800078ec0ff */
[----:B------:R-:W-:Y:S04]  /*6520*/  ISETP.NE.U32.AND P2, PT, R4, 0x1, PT ;  /* 0x000000010400780c */ /* 0x000fe80003f45070 */
[----:B------:R-:W-:Y:S01]  /*6530*/  P2R R76, PR, RZ, 0x4 ;  /* 0x00000004ff4c7803 */ /* 0x000fe20000000000 */
[----:B------:R4:W2:Y:S01]  /*6540*/  SYNCS.PHASECHK.TRANS64.TRYWAIT P0, [R44+URZ+0x200], R3 ;  /* 0x000200032c0075a7 */ /* 0x0008a200080011ff */
[C---:B-1----:R-:W-:Y:S01]  /*6550*/  IMAD.SHL.U32 R0, R34.reuse, 0x20, RZ ;  /* 0x0000002022007824 */ /* 0x042fe200078e00ff */
[----:B------:R-:W-:Y:S04]  /*6560*/  LOP3.LUT R34, R34, 0xffe, RZ, 0xc0, !PT ;  /* 0x00000ffe22227812 */ /* 0x000fe800078ec0ff */
[----:B------:R-:W-:Y:S01]  /*6570*/  LOP3.LUT R0, R0, 0xffffffc0, RZ, 0xc0, !PT ;  /* 0xffffffc000007812 */ /* 0x000fe200078ec0ff */
[----:B------:R-:W-:Y:S04]  /*6580*/  IMAD.IADD R34, R31, 0x1, -R34 ;  /* 0x000000011f227824 */ /* 0x000fe800078e0a22 */
[----:B------:R-:W-:Y:S04]  /*6590*/  IMAD.IADD R0, R32, 0x1, R0 ;  /* 0x0000000120007824 */ /* 0x000fe800078e0200 */
[----:B------:R-:W-:Y:S01]  /*65a0*/  IMAD R34, R34, 0x100000, R0 ;  /* 0x0010000022227824 */ /* 0x000fe200078e0200 */
[----:B---3--:R-:W-:Y:S01]  /*65b0*/  @P5 SEL R47, RZ, 0x1, !P1 ;  /* 0x00000001ff2f5807 */ /* 0x008fe20004800000 */
[----:B----4-:R-:W-:Y:S06]  /*65c0*/  @!P5 BRA `(.L_x_110) ;  /* 0x000000000068d947 */ /* 0x010fec0003800000 */
[----:B------:R-:W-:Y:S01]  /*65d0*/  HFMA2 R43, -RZ, RZ, 0, 0 ;  /* 0x00000000ff2b7431 */ /* 0x000fe200000001ff */
[----:B------:R-:W-:Y:S01]  /*65e0*/  ISETP.NE.AND P1, PT, R47, RZ, PT ;  /* 0x000000ff2f00720c */ /* 0x000fe20003f25270 */
[----:B------:R-:W-:Y:S01]  /*65f0*/  IMAD.U32 R0, RZ, RZ, UR56 ;  /* 0x00000038ff007e24 */ /* 0x000fe2000f8e00ff */
[----:B------:R-:W-:Y:S11]  /*6600*/  BSSY B0, `(.L_x_111) ;  /* 0x0000005000007945 */ /* 0x000ff60003800000 */
[----:B------:R-:W-:Y:S05]  /*6610*/  @P1 BRA `(.L_x_112) ;  /* 0x00000000000c1947 */ /* 0x000fea0003800000 */
[----:B------:R-:W-:Y:S04]  /*6620*/  SHF.L.U32 R4, R45, 0x1f, RZ ;  /* 0x0000001f2d047819 */ /* 0x000fe800000006ff */
[----:B------:R-:W1:Y:S02]  /*6630*/  SYNCS.PHASECHK.TRANS64.TRYWAIT P1, [R2+URZ+0x1a0], R4 ;  /* 0x0001a004020075a7 */ /* 0x000e6400080211ff */
[----:B-1----:R-:W-:Y:S05]  /*6640*/  @!P1 BRA `(.L_x_113) ;  /* 0x0000002400ac9947 */ /* 0x002fea0003800000 */
.L_x_112:
[----:B------:R-:W-:Y:S05]  /*6650*/  BSYNC B0 ;  /* 0x0000000000007941 */ /* 0x000fea0003800000 */
.L_x_111:
[----:B------:R-:W-:Y:S01]  /*6660*/  ISETP.NE.AND P1, PT, R76, RZ, PT ;  /* 0x000000ff4c00720c */ /* 0x000fe20003f25270 */
[----:B------:R-:W-:Y:S01]  /*6670*/  IMAD.MOV.U32 R42, RZ, RZ, RZ ;  /* 0x000000ffff2a7224 */ /* 0x000fe200078e00ff */
[----:B------:R-:W-:Y:S02]  /*6680*/  CS2R R40, SRZ ;  /* 0x0000000000287805 */ /* 0x000fe4000001ff00 */
[----:B------:R-:W-:Y:S02]  /*6690*/  CS2R R50, SRZ ;  /* 0x0000000000327805 */ /* 0x000fe4000001ff00 */
[----:B------:R-:W-:Y:S07]  /*66a0*/  CS2R R48, SRZ ;  /* 0x0000000000307805 */ /* 0x000fee000001ff00 */
[----:B-1----:R-:W-:Y:S01]  /*66b0*/  @P1 IMAD R2, R0, 0x800, R64 ;  /* 0x0000080000021824 */ /* 0x002fe200078e0240 */
[----:B------:R-:W-:Y:S05]  /*66c0*/  @P1 WARPSYNC.ALL ;  /* 0x0000000000001948 */ /* 0x000fea0003800000 */
[----:B------:R-:W-:Y:S01]  /*66d0*/  @P1 LEA R2, R2, UR48, 0x1 ;  /* 0x0000003002021c11 */ /* 0x000fe2000f8e08ff */
[----:B------:R-:W-:Y:S04]  /*66e0*/  UIADD3 UR5, UPT, UPT, UR56, 0x1, URZ ;  /* 0x0000000138057890 */ /* 0x000fe8000fffe0ff */
[----:B------:R1:W3:Y:S01]  /*66f0*/  @P1 LDSM.16.M88.4 R40, [R2+0x400] ;  /* 0x000400000228183b */ /* 0x0002e20000000200 */
[----:B------:R-:W-:Y:S01]  /*6700*/  UISETP.NE.AND UP0, UPT, UR5, 0x3, UPT ;  /* 0x000000030500788c */ /* 0x000fe2000bf05270 */
[----:B------:R-:W-:Y:S03]  /*6710*/  @P1 IMAD R0, R69, 0x2, R2 ;  /* 0x0000000245001824 */ /* 0x000fe600078e0202 */
[----:B------:R-:W-:Y:S02]  /*6720*/  USEL UR4, URZ, 0x1, UP0 ;  /* 0x00000001ff047887 */ /* 0x000fe40008000000 */
[----:B------:R1:W4:Y:S01]  /*6730*/  @P1 LDSM.16.M88.4 R48, [R0+0x400] ;  /* 0x000400000030183b */ /* 0x0003220000000200 */
[----:B------:R-:W-:Y:S03]  /*6740*/  USEL UR5, UR5, URZ, UP0 ;  /* 0x000000ff05057287 */ /* 0x000fe60008000000 */
[----:B------:R-:W-:Y:S03]  /*6750*/  LOP3.LUT R45, R45, UR4, RZ, 0x3c, !PT ;  /* 0x000000042d2d7c12 */ /* 0x000fe6000f8e3cff */
[----:B------:R-:W-:Y:S02]  /*6760*/  IMAD.U32 R46, RZ, RZ, UR5 ;  /* 0x00000005ff2e7e24 */ /* 0x000fe4000f8e00ff */
.L_x_110:
[----:B------:R-:W-:Y:S05]  /*6770*/  BSYNC B1 ;  /* 0x0000000000017941 */ /* 0x000fea0003800000 */
.L_x_109:
[----:B-1----:R-:W-:Y:S04]  /*6780*/  SHF.R.U32.HI R0, RZ, 0x15, R34 ;  /* 0x00000015ff007819 */ /* 0x002fe80000011622 */
[----:B------:R-:W-:Y:S01]  /*6790*/  LOP3.LUT P1, RZ, R0, 0x3, R65, 0x48, !PT ;  /* 0x0000000300ff7812 */ /* 0x000fe20007824841 */
[----:B------:R-:W-:Y:S01]  /*67a0*/  @!UPT UIADD3 URZ, UPT, UPT, URZ, URZ, URZ ;  /* 0x000000fffffff290 */ /* 0x000fe2000fffe0ff */
[----:B--2---:R-:W-:Y:S11]  /*67b0*/  @P0 BRA `(.L_x_114) ;  /* 0x0000000000080947 */ /* 0x004ff60003800000 */
[----:B------:R-:W1:Y:S02]  /*67c0*/  SYNCS.PHASECHK.TRANS64.TRYWAIT P0, [R44+URZ+0x200], R3 ;  /* 0x000200032c0075a7 */ /* 0x000e6400080011ff */
[----:B-1----:R-:W-:Y:S05]  /*67d0*/  @!P0 BRA `(.L_x_115) ;  /* 0x00000024005c8947 */ /* 0x002fea0003800000 */
.L_x_114:
[----:B------:R-:W-:Y:S05]  /*67e0*/  @!P1 BRA `(.L_x_116) ;  /* 0x0000000000409947 */ /* 0x000fea0003800000 */
[----:B------:R-:W2:Y:S01]  /*67f0*/  LDCU.64 UR8, c[0x4][0x70] ;  /* 0x01000e00ff0877ac */ /* 0x000ea20008000a00 */
[----:B-1----:R-:W-:Y:S01]  /*6800*/  MOV R3, 0x0 ;  /* 0x0000000000037802 */ /* 0x002fe20000000f00 */
[----:B------:R-:W-:Y:S02]  /*6810*/  HFMA2 R12, -RZ, RZ, 0, 5.9604644775390625e-08 ;  /* 0x00000001ff0c7431 */ /* 0x000fe400000001ff */
[----:B------:R-:W-:Y:S02]  /*6820*/  IMAD.MOV.U32 R8, RZ, RZ, 0x192 ;  /* 0x00000192ff087424 */ /* 0x000fe400078e00ff */
[----:B------:R-:W-:Y:S01]  /*6830*/  IMAD.MOV.U32 R13, RZ, RZ, RZ ;  /* 0x000000ffff0d7224 */ /* 0x000fe200078e00ff */
[----:B------:R-:W1:Y:S01]  /*6840*/  LDCU.64 UR6, c[0x4][0x78] ;  /* 0x01000f00ff0677ac */ /* 0x000e620008000a00 */
[----:B------:R-:W3:Y:S01]  /*6850*/  LDC.64 R2, c[0x4][R3] ;  /* 0x0100000003027b82 */ /* 0x000ee20000000a00 */
[----:B------:R-:W5:Y:S01]  /*6860*/  LDCU.64 UR4, c[0x4][0x10] ;  /* 0x01000200ff0477ac */ /* 0x000f620008000a00 */
[----:B--2---:R-:W-:Y:S01]  /*6870*/  MOV R5, UR9 ;  /* 0x0000000900057c02 */ /* 0x004fe20008000f00 */
[----:B------:R-:W-:Y:S01]  /*6880*/  IMAD.U32 R4, RZ, RZ, UR8 ;  /* 0x00000008ff047e24 */ /* 0x000fe2000f8e00ff */
[----:B-1----:R-:W-:Y:S01]  /*6890*/  MOV R7, UR7 ;  /* 0x0000000700077c02 */ /* 0x002fe20008000f00 */
[----:B------:R-:W-:Y:S01]  /*68a0*/  IMAD.U32 R6, RZ, RZ, UR6 ;  /* 0x00000006ff067e24 */ /* 0x000fe2000f8e00ff */
[----:B-----5:R-:W-:Y:S01]  /*68b0*/  MOV R11, UR5 ;  /* 0x00000005000b7c02 */ /* 0x020fe20008000f00 */
[----:B------:R-:W-:Y:S02]  /*68c0*/  IMAD.U32 R10, RZ, RZ, UR4 ;  /* 0x00000004ff0a7e24 */ /* 0x000fe4000f8e00ff */
[----:B------:R-:W-:Y:S07]  /*68d0*/  LEPC R20, `(.L_x_116) ;  /* 0x000000001014794e */ /* 0x000fee0000000000 */
[----:B---34-:R-:W-:Y:S05]  /*68e0*/  CALL.ABS.NOINC R2 ;  /* 0x0000000002007343 */ /* 0x018fea0003c00000 */
.L_x_116:
[----:B-1-3--:R-:W-:Y:S01]  /*68f0*/  SHF.L.U32 R3, R40, 0x10, RZ ;  /* 0x0000001028037819 */ /* 0x00afe200000006ff */
[----:B------:R-:W-:Y:S05]  /*6900*/  WARPSYNC.ALL ;  /* 0x0000000000007948 */ /* 0x000fea0003800000 */
[----:B------:R-:W-:Y:S01]  /*6910*/  R2UR UR4, R34 ;  /* 0x00000000220472ca */ /* 0x000fe200000e0000 */
[----:B------:R-:W-:Y:S01]  /*6920*/  BSSY.RECONVERGENT B0, `(.L_x_117) ;  /* 0x0000050000007945 */ /* 0x000fe20003800200 */
[----:B------:R-:W-:Y:S02]  /*6930*/  SHF.L.U32 R20, R42, 0x10, RZ ;  /* 0x000000102a147819 */ /* 0x000fe400000006ff */
[----:B------:R-:W-:Y:S02]  /*6940*/  SHF.L.U32 R75, R69, 0x1, RZ ;  /* 0x00000001454b7819 */ /* 0x000fe400000006ff */
[----:B------:R-:W-:Y:S07]  /*6950*/  ISETP.NE.AND P0, PT, R70, RZ, PT ;  /* 0x000000ff4600720c */ /* 0x000fee0003f05270 */
[----:B------:R-:W1:Y:S02]  /*6960*/  LDTM.16dp256bit.x4 R4, tmem[UR4] ;  /* 0x00000004000479ee */ /* 0x000e640008120000 */
[C---:B-1----:R-:W-:Y:S01]  /*6970*/  FMUL R0, R33.reuse, R4 ;  /* 0x0000000421007220 */ /* 0x042fe20000400000 */
[----:B------:R-:W-:Y:S01]  /*6980*/  LOP3.LUT R4, R40, 0xffff0000, RZ, 0xc0, !PT ;  /* 0xffff000028047812 */ /* 0x000fe200078ec0ff */
[----:B------:R-:W-:Y:S01]  /*6990*/  FMUL R2, R33, R5 ;  /* 0x0000000521027220 */ /* 0x000fe20000400000 */
[----:B------:R-:W-:Y:S01]  /*69a0*/  SHF.L.U32 R5, R41, 0x10, RZ ;  /* 0x0000001029057819 */ /* 0x000fe200000006ff */
[----:B------:R-:W-:Y:S01]  /*69b0*/  FFMA R0, R35, R3, R0 ;  /* 0x0000000323007223 */ /* 0x000fe20000000000 */
[----:B------:R-:W-:Y:S01]  /*69c0*/  FMUL R3, R33, R6 ;  /* 0x0000000621037220 */ /* 0x000fe20000400000 */
[----:B------:R-:W-:Y:S01]  /*69d0*/  LOP3.LUT R6, R41, 0xffff0000, RZ, 0xc0, !PT ;  /* 0xffff000029067812 */ /* 0x000fe200078ec0ff */
[----:B------:R-:W-:Y:S01]  /*69e0*/  FFMA R2, R35, R4, R2 ;  /* 0x0000000423027223 */ /* 0x000fe20000000002 */
[----:B------:R-:W-:Y:S01]  /*69f0*/  FMUL R7, R33, R7 ;  /* 0x0000000721077220 */ /* 0x000fe20000400000 */
[----:B------:R-:W-:Y:S01]  /*6a00*/  FFMA R3, R35, R5, R3 ;  /* 0x0000000523037223 */ /* 0x000fe20000000003 */
[C---:B------:R-:W-:Y:S01]  /*6a10*/  FMUL R4, R33.reuse, R8 ;  /* 0x0000000821047220 */ /* 0x040fe20000400000 */
[----:B------:R-:W-:Y:S01]  /*6a20*/  FMUL R5, R33, R9 ;  /* 0x0000000921057220 */ /* 0x000fe20000400000 */
[----:B------:R-:W-:Y:S01]  /*6a30*/  F2FP.BF16.F32.PACK_AB R36, R2, R0 ;  /* 0x000000000224723e */ /* 0x000fe200000010ff */
[C---:B------:R-:W-:Y:S01]  /*6a40*/  FFMA R7, R35.reuse, R6, R7 ;  /* 0x0000000623077223 */ /* 0x040fe20000000007 */
[----:B------:R-:W-:Y:S01]  /*6a50*/  LOP3.LUT R0, R42, 0xffff0000, RZ, 0xc0, !PT ;  /* 0xffff00002a007812 */ /* 0x000fe200078ec0ff */
[----:B------:R-:W-:Y:S01]  /*6a60*/  FFMA R4, R35, R20, R4 ;  /* 0x0000001423047223 */ /* 0x000fe20000000004 */
[----:B------:R-:W-:Y:S01]  /*6a70*/  SHF.L.U32 R2, R43, 0x10, RZ ;  /* 0x000000102b027819 */ /* 0x000fe200000006ff */
[----:B------:R-:W-:Y:S01]  /*6a80*/  FMUL R6, R33, R10 ;  /* 0x0000000a21067220 */ /* 0x000fe20000400000 */
[----:B------:R-:W-:Y:S01]  /*6a90*/  F2FP.BF16.F32.PACK_AB R37, R7, R3 ;  /* 0x000000030725723e */ /* 0x000fe200000010ff */
[----:B------:R-:W-:Y:S01]  /*6aa0*/  FFMA R5, R35, R0, R5 ;  /* 0x0000000023057223 */ /* 0x000fe20000000005 */
[----:B------:R-:W-:Y:S01]  /*6ab0*/  LOP3.LUT R3, R43, 0xffff0000, RZ, 0xc0, !PT ;  /* 0xffff00002b037812 */ /* 0x000fe200078ec0ff */
[----:B------:R-:W-:Y:S01]  /*6ac0*/  FFMA R6, R35, R2, R6 ;  /* 0x0000000223067223 */ /* 0x000fe20000000006 */
[C---:B----4-:R-:W-:Y:S01]  /*6ad0*/  SHF.L.U32 R7, R48.reuse, 0x10, RZ ;  /* 0x0000001030077819 */ /* 0x050fe200000006ff */
[C---:B------:R-:W-:Y:S01]  /*6ae0*/  FMUL R11, R33.reuse, R11 ;  /* 0x0000000b210b7220 */ /* 0x040fe20000400000 */
[----:B------:R-:W-:Y:S01]  /*6af0*/  LOP3.LUT R0, R48, 0xffff0000, RZ, 0xc0, !PT ;  /* 0xffff000030007812 */ /* 0x000fe200078ec0ff */
[----:B------:R-:W-:Y:S01]  /*6b00*/  FMUL R8, R33, R12 ;  /* 0x0000000c21087220 */ /* 0x000fe20000400000 */
[----:B------:R-:W-:Y:S01]  /*6b10*/  SHF.L.U32 R2, R49, 0x10, RZ ;  /* 0x0000001031027819 */ /* 0x000fe200000006ff */
[----:B------:R-:W-:Y:S01]  /*6b20*/  FMUL R9, R33, R13 ;  /* 0x0000000d21097220 */ /* 0x000fe20000400000 */
[----:B------:R-:W-:Y:S01]  /*6b30*/  F2FP.BF16.F32.PACK_AB R38, R5, R4 ;  /* 0x000000040526723e */ /* 0x000fe200000010ff */
[C---:B------:R-:W-:Y:S01]  /*6b40*/  FFMA R11, R35.reuse, R3, R11 ;  /* 0x00000003230b7223 */ /* 0x040fe2000000000b */
[----:B------:R-:W-:Y:S01]  /*6b50*/  MOV R5, UR56 ;  /* 0x0000003800057c02 */ /* 0x000fe20008000f00 */
[----:B------:R-:W-:Y:S01]  /*6b60*/  FFMA R8, R35, R7, R8 ;  /* 0x0000000723087223 */ /* 0x000fe20000000008 */
[----:B------:R-:W-:Y:S01]  /*6b70*/  SHF.L.U32 R3, R51, 0x10, RZ ;  /* 0x0000001033037819 */ /* 0x000fe200000006ff */
[----:B------:R-:W-:Y:S01]  /*6b80*/  FFMA R9, R35, R0, R9 ;  /* 0x0000000023097223 */ /* 0x000fe20000000009 */
[----:B------:R-:W-:Y:S01]  /*6b90*/  LOP3.LUT R0, R49, 0xffff0000, RZ, 0xc0, !PT ;  /* 0xffff000031007812 */ /* 0x000fe200078ec0ff */
[----:B------:R-:W-:Y:S01]  /*6ba0*/  FMUL R10, R33, R14 ;  /* 0x0000000e210a7220 */ /* 0x000fe20000400000 */
[----:B------:R-:W-:Y:S01]  /*6bb0*/  LOP3.LUT R4, R51, 0xffff0000, RZ, 0xc0, !PT ;  /* 0xffff000033047812 */ /* 0x000fe200078ec0ff */
[C---:B------:R-:W-:Y:S01]  /*6bc0*/  FMUL R15, R33.reuse, R15 ;  /* 0x0000000f210f7220 */ /* 0x040fe20000400000 */
[----:B------:R-:W-:Y:S01]  /*6bd0*/  FMUL R12, R33, R16 ;  /* 0x00000010210c7220 */ /* 0x000fe20000400000 */
[C---:B------:R-:W-:Y:S01]  /*6be0*/  FFMA R10, R35.reuse, R2, R10 ;  /* 0x00000002230a7223 */ /* 0x040fe2000000000a */
[C---:B------:R-:W-:Y:S01]  /*6bf0*/  LOP3.LUT R2, R50.reuse, 0xffff0000, RZ, 0xc0, !PT ;  /* 0xffff000032027812 */ /* 0x040fe200078ec0ff */
[----:B------:R-:W-:Y:S01]  /*6c00*/  FFMA R15, R35, R0, R15 ;  /* 0x00000000230f7223 */ /* 0x000fe2000000000f */
[----:B------:R-:W-:Y:S01]  /*6c10*/  SHF.L.U32 R0, R50, 0x10, RZ ;  /* 0x0000001032007819 */ /* 0x000fe200000006ff */
[C---:B------:R-:W-:Y:S01]  /*6c20*/  FMUL R13, R33.reuse, R17 ;  /* 0x00000011210d7220 */ /* 0x040fe20000400000 */
[C---:B------:R-:W-:Y:S01]  /*6c30*/  FMUL R14, R33.reuse, R18 ;  /* 0x00000012210e7220 */ /* 0x040fe20000400000 */
[----:B------:R-:W-:Y:S01]  /*6c40*/  FMUL R19, R33, R19 ;  /* 0x0000001321137220 */ /* 0x000fe20000400000 */
[----:B------:R-:W-:Y:S01]  /*6c50*/  LEA R5, R5, R64, 0xb ;  /* 0x0000004005057211 */ /* 0x000fe200078e58ff */
[C---:B------:R-:W-:Y:S01]  /*6c60*/  FFMA R12, R35.reuse, R0, R12 ;  /* 0x00000000230c7223 */ /* 0x040fe2000000000c */
[C---:B------:R-:W-:Y:S01]  /*6c70*/  FFMA R13, R35.reuse, R2, R13 ;  /* 0x00000002230d7223 */ /* 0x040fe2000000000d */
[C---:B------:R-:W-:Y:S01]  /*6c80*/  FFMA R14, R35.reuse, R3, R14 ;  /* 0x00000003230e7223 */ /* 0x040fe2000000000e */
[----:B------:R-:W-:Y:S01]  /*6c90*/  FFMA R19, R35, R4, R19 ;  /* 0x0000000423137223 */ /* 0x000fe20000000013 */
[----:B------:R-:W-:Y:S02]  /*6ca0*/  F2FP.BF16.F32.PACK_AB R39, R11, R6 ;  /* 0x000000060b27723e */ /* 0x000fe400000010ff */
[----:B------:R-:W-:Y:S02]  /*6cb0*/  LEA R5, R5, UR48, 0x1 ;  /* 0x0000003005057c11 */ /* 0x000fe4000f8e08ff */
[----:B------:R-:W-:Y:S02]  /*6cc0*/  F2FP.BF16.F32.PACK_AB R8, R9, R8 ;  /* 0x000000080908723e */ /* 0x000fe400000010ff */
[----:B------:R-:W-:Y:S01]  /*6cd0*/  F2FP.BF16.F32.PACK_AB R9, R15, R10 ;  /* 0x0000000a0f09723e */ /* 0x000fe200000010ff */
[----:B------:R1:W-:Y:S01]  /*6ce0*/  STSM.16.M88.4 [R5+0x400], R36 ;  /* 0x0004002405007844 */ /* 0x0003e20000000200 */
[----:B------:R-:W-:Y:S02]  /*6cf0*/  F2FP.BF16.F32.PACK_AB R10, R13, R12 ;  /* 0x0000000c0d0a723e */ /* 0x000fe400000010ff */
[----:B------:R-:W-:Y:S02]  /*6d00*/  F2FP.BF16.F32.PACK_AB R11, R19, R14 ;  /* 0x0000000e130b723e */ /* 0x000fe400000010ff */
[----:B------:R-:W-:Y:S05]  /*6d10*/  IADD3 R0, PT, PT, R75, 0x400, R5 ;  /* 0x000004004b007810 */ /* 0x000fea0007ffe005 */
[----:B------:R1:W-:Y:S01]  /*6d20*/  STSM.16.M88.4 [R0], R8 ;  /* 0x0000000800007844 */ /* 0x0003e20000000200 */
[----:B------:R-:W-:Y:S01]  /*6d30*/  @!PT LDS RZ, [RZ] ;  /* 0x00000000fffff984 */ /* 0x000fe20000000800 */
[----:B------:R-:W-:Y:S01]  /*6d40*/  @!PT LDS RZ, [RZ] ;  /* 0x00000000fffff984 */ /* 0x000fe20000000800 */
[----:B------:R-:W-:Y:S01]  /*6d50*/  @!PT LDS RZ, [RZ] ;  /* 0x00000000fffff984 */ /* 0x000fe20000000800 */
[----:B------:R-:W-:Y:S01]  /*6d60*/  @!PT LDS RZ, [RZ] ;  /* 0x00000000fffff984 */ /* 0x000fe20000000800 */
[----:B------:R2:W-:Y:S07]  /*6d70*/  MEMBAR.ALL.CTA ;  /* 0x0000000000007992 */ /* 0x0005ee0000008000 */
[----:B--2---:R-:W2:Y:S02]  /*6d80*/  FENCE.VIEW.ASYNC.S ;  /* 0x00000000000073c6 */ /* 0x004ea40000000000 */
[----:B--2---:R-:W-:Y:S06]  /*6d90*/  BAR.SYNC.DEFER_BLOCKING 0x1, 0x80 ;  /* 0x0042000000007b1d */ /* 0x004fec0000010000 */
[----:B------:R-:W-:Y:S05]  /*6da0*/  @P0 BRA `(.L_x_118) ;  /* 0x00000000001c0947 */ /* 0x000fea0003800000 */
[----:B------:R-:W-:Y:S02]  /*6db0*/  UIADD3 UR6, UP0, UPT, UR54, 0x680, URZ ;  /* 0x0000068036067890 */ /* 0x000fe4000ff1e0ff */
[----:B------:R-:W-:Y:S02]  /*6dc0*/  ULEA UR4, UR56, UR48, 0xc ;  /* 0x0000003038047291 */ /* 0x000fe4000f8e60ff */
[----:B------:R-:W-:Y:S02]  /*6dd0*/  UIADD3.X UR7, UPT, UPT, URZ, UR55, URZ, UP0, !UPT ;  /* 0x00000037ff077290 */ /* 0x000fe400087fe4ff */
[----:B------:R-:W-:Y:S01]  /*6de0*/  UIADD3 UR40, UPT, UPT, UR4, 0x400, URZ ;  /* 0x0000040004287890 */ /* 0x000fe2000fffe0ff */
[----:B------:R-:W-:Y:S08]  /*6df0*/  UMOV UR43, UR36 ;  /* 0x00000024002b7c82 */ /* 0x000ff00008000000 */
[----:B------:R2:W-:Y:S02]  /*6e00*/  UTMASTG.3D [UR40], [UR6] ;  /* 0x00000028060073b5 */ /* 0x0005e40008010000 */
[----:B--2---:R0:W-:Y:S02]  /*6e10*/  UTMACMDFLUSH ;  /* 0x00000000000079b7 */ /* 0x0041e40000000000 */
.L_x_118:
[----:B------:R-:W-:Y:S05]  /*6e20*/  BSYNC.RECONVERGENT B0 ;  /* 0x0000000000007941 */ /* 0x000fea0003800200 */
.L_x_117:
[----:B------:R-:W-:Y:S01]  /*6e30*/  UIADD3 UR40, UPT, UPT, UR56, 0x1, URZ ;  /* 0x0000000138287890 */ /* 0x000fe2000fffe0ff */
[----:B------:R-:W-:Y:S03]  /*6e40*/  BSSY.RECONVERGENT B0, `(.L_x_119) ;  /* 0x0000005000007945 */ /* 0x000fe60003800200 */
[----:B------:R-:W-:Y:S04]  /*6e50*/  UISETP.NE.AND UP0, UPT, UR40, 0x3, UPT ;  /* 0x000000032800788c */ /* 0x000fe8000bf05270 */
[----:B------:R-:W-:Y:S01]  /*6e60*/  USEL UR43, UR40, URZ, UP0 ;  /* 0x000000ff282b7287 */ /* 0x000fe20008000000 */
[----:B------:R-:W-:Y:S11]  /*6e70*/  @P0 BRA `(.L_x_120) ;  /* 0x0000000000040947 */ /* 0x000ff60003800000 */
[----:B------:R-:W-:Y:S04]  /*6e80*/  DEPBAR.LE SB0, 0x1 ;  /* 0x000080400000791a */ /* 0x000fe80000000000 */
.L_x_120:
[----:B------:R-:W-:Y:S05]  /*6e90*/  BSYNC.RECONVERGENT B0 ;  /* 0x0000000000007941 */ /* 0x000fea0003800200 */
.L_x_119:
[----:B------:R-:W-:Y:S01]  /*6ea0*/  BAR.SYNC.DEFER_BLOCKING 0x1, 0x80 ;  /* 0x0042000000007b1d */ /* 0x000fe20000010000 */
[----:B------:R-:W-:Y:S01]  /*6eb0*/  ISETP.NE.AND P1, PT, R74, RZ, PT ;  /* 0x000000ff4a00720c */ /* 0x000fe20003f25270 */
[----:B------:R-:W-:Y:S01]  /*6ec0*/  UISETP.NE.AND UP0, UPT, UR50, URZ, UPT ;  /* 0x000000ff3200728c */ /* 0x000fe2000bf05270 */
[----:B------:R-:W-:Y:S11]  /*6ed0*/  LEA R2, R46, UR48, 0x3 ;  /* 0x000000302e027c11 */ /* 0x000ff6000f8e18ff */
[----:B------:R-:W-:Y:S01]  /*6ee0*/  @P1 SHF.L.U32 R3, R45, 0x1f, RZ ;  /* 0x0000001f2d031819 */ /* 0x000fe200000006ff */
[----:B------:R-:W-:Y:S06]  /*6ef0*/  BRA.U !UP0, `(.L_x_121) ;  /* 0x0000000108247547 */ /* 0x000fec000b800000 */
[----:B------:R-:W-:Y:S01]  /*6f00*/  IMAD.U32 R4, RZ, RZ, UR49 ;  /* 0x00000031ff047e24 */ /* 0x000fe2000f8e00ff */
[----:B-1----:R-:W-:Y:S01]  /*6f10*/  MOV R0, UR37 ;  /* 0x0000002500007c02 */ /* 0x002fe20008000f00 */
[----:B------:R-:W-:Y:S03]  /*6f20*/  UIADD3 UR49, UPT, UPT, UR49, 0x1, URZ ;  /* 0x0000000131317890 */ /* 0x000fe6000fffe0ff */
[----:B------:R-:W-:Y:S01]  /*6f30*/  @P1 LEA R4, R4, UR48, 0x3 ;  /* 0x0000003004041c11 */ /* 0x000fe2000f8e18ff */
[----:B------:R-:W-:Y:S04]  /*6f40*/  UISETP.NE.AND UP0, UPT, UR49, 0x3, UPT ;  /* 0x000000033100788c */ /* 0x000fe8000bf05270 */
[----:B------:R-:W-:Y:S01]  /*6f50*/  @P1 VIADD R4, R4, 0x1b8 ;  /* 0x000001b804041836 */ /* 0x000fe20000000000 */
[----:B------:R-:W-:Y:S04]  /*6f60*/  USEL UR49, UR49, URZ, UP0 ;  /* 0x000000ff31317287 */ /* 0x000fe80008000000 */
[----:B------:R-:W-:Y:S04]  /*6f70*/  @P1 PRMT R0, R0, 0x654, R4 ;  /* 0x0000065400001816 */ /* 0x000fe80000000004 */
[----:B------:R2:W-:Y:S04]  /*6f80*/  @P1 SYNCS.ARRIVE.TRANS64.RED.A1T0 RZ, [R0+URZ], RZ ;  /* 0x000000ff00ff19a7 */ /* 0x0005e800081004ff */
.L_x_121:
[----:B------:R-:W3:Y:S01]  /*6f90*/  @P1 SYNCS.PHASECHK.TRANS64.TRYWAIT P0, [R2+URZ+0x1a0], R3 ;  /* 0x0001a003020015a7 */ /* 0x000ee200080011ff */
[----:B------:R-:W-:Y:S01]  /*6fa0*/  BSSY B1, `(.L_x_122) ;  /* 0x0000013000017945 */ /* 0x000fe20003800000 */
[----:B---3--:R-:W-:Y:S03]  /*6fb0*/  @P1 SEL R47, RZ, 0x1, !P0 ;  /* 0x00000001ff2f1807 */ /* 0x008fe60004000000 */
[----:B------:R-:W-:Y:S05]  /*6fc0*/  @!P1 BRA `(.L_x_123) ;  /* 0x0000000000409947 */ /* 0x000fea0003800000 */
[----:B------:R-:W-:Y:S01]  /*6fd0*/  ISETP.NE.AND P1, PT, R76, RZ, PT ;  /* 0x000000ff4c00720c */ /* 0x000fe20003f25270 */
[----:B------:R-:W-:Y:S01]  /*6fe0*/  BSSY B0, `(.L_x_124) ;  /* 0x0000009000007945 */ /* 0x000fe20003800000 */
[----:B------:R-:W-:Y:S11]  /*6ff0*/  ISETP.NE.AND P0, PT, R47, RZ, PT ;  /* 0x000000ff2f00720c */ /* 0x000ff60003f05270 */
[----:B------:R-:W-:Y:S05]  /*7000*/  @P1 IMAD R3, R46, 0x800, R64 ;  /* 0x000008002e031824 */ /* 0x000fea00078e0240 */
[----:B------:R-:W-:Y:S05]  /*7010*/  @P1 LEA R3, R3, UR48, 0x1 ;  /* 0x0000003003031c11 */ /* 0x000fea000f8e08ff */
[----:B-12---:R-:W-:Y:S01]  /*7020*/  @P1 IMAD.IADD R0, R75, 0x1, R3 ;  /* 0x000000014b001824 */ /* 0x006fe200078e0203 */
[----:B------:R-:W-:Y:S06]  /*7030*/  @P0 BRA `(.L_x_125) ;  /* 0x00000000000c0947 */ /* 0x000fec0003800000 */
[----:B------:R-:W-:Y:S04]  /*7040*/  SHF.L.U32 R45, R45, 0x1f, RZ ;  /* 0x0000001f2d2d7819 */ /* 0x000fe800000006ff */
[----:B------:R-:W1:Y:S02]  /*7050*/  SYNCS.PHASECHK.TRANS64.TRYWAIT P0, [R2+URZ+0x1a0], R45 ;  /* 0x0001a02d020075a7 */ /* 0x000e6400080011ff */
[----:B-1----:R-:W-:Y:S05]  /*7060*/  @!P0 BRA `(.L_x_126) ;  /* 0x0000001c004c8947 */ /* 0x002fea0003800000 */
.L_x_125:
[----:B------:R-:W-:Y:S05]  /*7070*/  BSYNC B0 ;  /* 0x0000000000007941 */ /* 0x000fea0003800000 */
.L_x_124:
[----:B------:R-:W-:Y:S11]  /*7080*/  ISETP.NE.AND P0, PT, R76, RZ, PT ;  /* 0x000000ff4c00720c */ /* 0x000ff60003f05270 */
[----:B------:R-:W-:Y:S02]  /*7090*/  @!UPT UIADD3 URZ, UPT, UPT, URZ, URZ, URZ ;  /* 0x000000fffffff290 */ /* 0x000fe4000fffe0ff */
[----:B------:R-:W-:Y:S05]  /*70a0*/  @P0 WARPSYNC.ALL ;  /* 0x0000000000000948 */ /* 0x000fea0003800000 */
[----:B------:R3:W4:Y:S04]  /*70b0*/  @P0 LDSM.16.M88.4 R40, [R3+0x400] ;  /* 0x000400000328083b */ /* 0x0007280000000200 */
[----:B------:R3:W2:Y:S02]  /*70c0*/  @P0 LDSM.16.M88.4 R48, [R0+0x400] ;  /* 0x000400000030083b */ /* 0x0006a40000000200 */
.L_x_123:
[----:B------:R-:W-:Y:S05]  /*70d0*/  BSYNC B1 ;  /* 0x0000000000017941 */ /* 0x000fea0003800000 */
.L_x_122:
[----:B-123--:R-:W-:Y:S05]  /*70e0*/  VIADD R0, R34, 0x20 ;  /* 0x0000002022007836 */ /* 0x00efea0000000000 */
[----:B------:R-:W-:Y:S04]  /*70f0*/  SHF.R.U32.HI R0, RZ, 0x15, R0 ;  /* 0x00000015ff007819 */ /* 0x000fe80000011600 */
[----:B------:R-:W-:Y:S11]  /*7100*/  LOP3.LUT P0, RZ, R0, 0x3, R65, 0x48, !PT ;  /* 0x0000000300ff7812 */ /* 0x000ff60007804841 */
[----:B------:R-:W-:Y:S02]  /*7110*/  @!UPT UIADD3 URZ, UPT, UPT, URZ, URZ, URZ ;  /* 0x000000fffffff290 */ /* 0x000fe4000fffe0ff */
[----:B------:R-:W-:Y:S05]  /*7120*/  @!P0 BRA `(.L_x_127) ;  /* 0x0000000000408947 */ /* 0x000fea0003800000 */
[----:B------:R-:W1:Y:S01]  /*7130*/  LDCU.64 UR8, c[0x4][0x70] ;  /* 0x01000e00ff0877ac */ /* 0x000e620008000a00 */
[----:B------:R-:W-:Y:S01]  /*7140*/  MOV R3, 0x0 ;  /* 0x0000000000037802 */ /* 0x000fe20000000f00 */
[----:B------:R-:W-:Y:S02]  /*7150*/  HFMA2 R12, -RZ, RZ, 0, 5.9604644775390625e-08 ;  /* 0x00000001ff0c7431 */ /* 0x000fe400000001ff */
[----:B------:R-:W-:Y:S02]  /*7160*/  IMAD.MOV.U32 R8, RZ, RZ, 0x192 ;  /* 0x00000192ff087424 */ /* 0x000fe400078e00ff */
[----:B------:R-:W-:Y:S01]  /*7170*/  IMAD.MOV.U32 R13, RZ, RZ, RZ ;  /* 0x000000ffff0d7224 */ /* 0x000fe200078e00ff */
[----:B------:R-:W2:Y:S01]  /*7180*/  LDCU.64 UR6, c[0x4][0x78] ;  /* 0x01000f00ff0677ac */ /* 0x000ea20008000a00 */
[----:B------:R-:W3:Y:S01]  /*7190*/  LDC.64 R2, c[0x4][R3] ;  /* 0x0100000003027b82 */ /* 0x000ee20000000a00 */
[----:B------:R-:W5:Y:S01]  /*71a0*/  LDCU.64 UR4, c[0x4][0x10] ;  /* 0x01000200ff0477ac */ /* 0x000f620008000a00 */
[----:B-1----:R-:W-:Y:S01]  /*71b0*/  MOV R5, UR9 ;  /* 0x0000000900057c02 */ /* 0x002fe20008000f00 */
[----:B------:R-:W-:Y:S01]  /*71c0*/  IMAD.U32 R4, RZ, RZ, UR8 ;  /* 0x00000008ff047e24 */ /* 0x000fe2000f8e00ff */
[----:B--2---:R-:W-:Y:S01]  /*71d0*/  MOV R7, UR7 ;  /* 0x0000000700077c02 */ /* 0x004fe20008000f00 */
[----:B------:R-:W-:Y:S01]  /*71e0*/  IMAD.U32 R6, RZ, RZ, UR6 ;  /* 0x00000006ff067e24 */ /* 0x000fe2000f8e00ff */
[----:B-----5:R-:W-:Y:S01]  /*71f0*/  MOV R11, UR5 ;  /* 0x00000005000b7c02 */ /* 0x020fe20008000f00 */
[----:B------:R-:W-:Y:S02]  /*7200*/  IMAD.U32 R10, RZ, RZ, UR4 ;  /* 0x00000004ff0a7e24 */ /* 0x000fe4000f8e00ff */
[----:B------:R-:W-:Y:S07]  /*7210*/  LEPC R20, `(.L_x_127) ;  /* 0x000000001014794e */ /* 0x000fee0000000000 */
[----:B---34-:R-:W-:Y:S05]  /*7220*/  CALL.ABS.NOINC R2 ;  /* 0x0000000002007343 */ /* 0x018fea0003c00000 */
.L_x_127:
[----:B------:R-:W-:Y:S01]  /*7230*/  ISETP.NE.AND P0, PT, R70, RZ, PT ;  /* 0x000000ff4600720c */ /* 0x000fe20003f05270 */
[----:B------:R-:W-:Y:S05]  /*7240*/  WARPSYNC.ALL ;  /* 0x0000000000007948 */ /* 0x000fea0003800000 */
[----:B------:R-:W-:Y:S01]  /*7250*/  R2UR UR4, R34 ;  /* 0x00000000220472ca */ /* 0x000fe200000e0000 */
[----:B------:R-:W-:Y:S01]  /*7260*/  BSSY.RECONVERGENT B0, `(.L_x_128) ;  /* 0x0000056000007945 */ /* 0x000fe20003800200 */
[C---:B----4-:R-:W-:Y:S02]  /*7270*/  SHF.L.U32 R20, R40.reuse, 0x10, RZ ;  /* 0x0000001028147819 */ /* 0x050fe400000006ff */
[----:B------:R-:W-:Y:S02]  /*7280*/  LOP3.LUT R21, R40, 0xffff0000, RZ, 0xc0, !PT ;  /* 0xffff000028157812 */ /* 0x000fe400078ec0ff */
[C---:B------:R-:W-:Y:S02]  /*7290*/  SHF.L.U32 R34, R41.reuse, 0x10, RZ ;  /* 0x0000001029227819 */ /* 0x040fe400000006ff */
[----:B------:R-:W-:Y:S02]  /*72a0*/  R2UR UR5, R44 ;  /* 0x000000002c0572ca */ /* 0x000fe400000e0000 */
[----:B------:R-:W-:Y:S02]  /*72b0*/  LOP3.LUT R36, R41, 0xffff0000, RZ, 0xc0, !PT ;  /* 0xffff000029247812 */ /* 0x000fe400078ec0ff */
[C---:B------:R-:W-:Y:S01]  /*72c0*/  SHF.L.U32 R37, R42.reuse, 0x10, RZ ;  /* 0x000000102a257819 */ /* 0x040fe200000006ff */
[----:B------:R-:W1:Y:S01]  /*72d0*/  LDTM.16dp256bit.x4 R4, tmem[UR4+0x20] ;  /* 0x00002004000479ee */ /* 0x000e620008120000 */
[----:B------:R-:W-:Y:S01]  /*72e0*/  LOP3.LUT R38, R42, 0xffff0000, RZ, 0xc0, !PT ;  /* 0xffff00002a267812 */ /* 0x000fe200078ec0ff */
[----:B------:R-:W-:Y:S01]  /*72f0*/  NOP ;  /* 0x0000000000007918 */ /* 0x000fe20000000000 */
[C---:B------:R-:W-:Y:S02]  /*7300*/  SHF.L.U32 R39, R43.reuse, 0x10, RZ ;  /* 0x000000102b277819 */ /* 0x040fe400000006ff */
[----:B------:R-:W-:Y:S02]  /*7310*/  LOP3.LUT R40, R43, 0xffff0000, RZ, 0xc0, !PT ;  /* 0xffff00002b287812 */ /* 0x000fe400078ec0ff */
[C---:B------:R-:W-:Y:S01]  /*7320*/  SHF.L.U32 R41, R48.reuse, 0x10, RZ ;  /* 0x0000001030297819 */ /* 0x040fe200000006ff */
[----:B------:R-:W-:Y:S01]  /*7330*/  UIADD3 UR5, UPT, UPT, UR5, 0x220, URZ ;  /* 0x0000022005057890 */ /* 0x000fe2000fffe0ff */
[----:B------:R-:W-:Y:S02]  /*7340*/  LOP3.LUT R42, R48, 0xffff0000, RZ, 0xc0, !PT ;  /* 0xffff0000302a7812 */ /* 0x000fe400078ec0ff */
[C---:B------:R-:W-:Y:S01]  /*7350*/  SHF.L.U32 R43, R49.reuse, 0x10, RZ ;  /* 0x00000010312b7819 */ /* 0x040fe200000006ff */
[----:B------:R-:W-:Y:S01]  /*7360*/  UPRMT UR5, UR37, 0x654, UR5 ;  /* 0x0000065425057896 */ /* 0x000fe20008000005 */
[----:B------:R-:W-:Y:S02]  /*7370*/  LOP3.LUT R44, R49, 0xffff0000, RZ, 0xc0, !PT ;  /* 0xffff0000312c7812 */ /* 0x000fe400078ec0ff */
[C---:B------:R-:W-:Y:S02]  /*7380*/  SHF.L.U32 R45, R50.reuse, 0x10, RZ ;  /* 0x00000010322d7819 */ /* 0x040fe400000006ff */
[----:B------:R-:W-:Y:S02]  /*7390*/  LOP3.LUT R46, R50, 0xffff0000, RZ, 0xc0, !PT ;  /* 0xffff0000322e7812 */ /* 0x000fe400078ec0ff */
[C---:B------:R-:W-:Y:S02]  /*73a0*/  SHF.L.U32 R47, R51.reuse, 0x10, RZ ;  /* 0x00000010332f7819 */ /* 0x040fe400000006ff */
[----:B-1----:R-:W-:Y:S01]  /*73b0*/  SYNCS.ARRIVE.TRANS64.RED.A1T0 RZ, [UR5], RZ ;  /* 0x000000ffffff79a7 */ /* 0x002fe20008100405 */
[----:B------:R-:W-:Y:S01]  /*73c0*/  LOP3.LUT R48, R51, 0xffff0000, RZ, 0xc0, !PT ;  /* 0xffff000033307812 */ /* 0x000fe200078ec0ff */
[C---:B------:R-:W-:Y:S01]  /*73d0*/  FMUL R4, R33.reuse, R4 ;  /* 0x0000000421047220 */ /* 0x040fe20000400000 */
[C---:B------:R-:W-:Y:S01]  /*73e0*/  FMUL R5, R33.reuse, R5 ;  /* 0x0000000521057220 */ /* 0x040fe20000400000 */
[C---:B------:R-:W-:Y:S01]  /*73f0*/  FMUL R6, R33.reuse, R6 ;  /* 0x0000000621067220 */ /* 0x040fe20000400000 */
[----:B------:R-:W-:Y:S01]  /*7400*/  FMUL R7, R33, R7 ;  /* 0x0000000721077220 */ /* 0x000fe20000400000 */
[C---:B------:R-:W-:Y:S01]  /*7410*/  FFMA R4, R35.reuse, R20, R4 ;  /* 0x0000001423047223 */ /* 0x040fe20000000004 */
[C---:B------:R-:W-:Y:S01]  /*7420*/  FFMA R5, R35.reuse, R21, R5 ;  /* 0x0000001523057223 */ /* 0x040fe20000000005 */
[C---:B------:R-:W-:Y:S01]  /*7430*/  FFMA R6, R35.reuse, R34, R6 ;  /* 0x0000002223067223 */ /* 0x040fe20000000006 */
[----:B------:R-:W-:Y:S01]  /*7440*/  FFMA R7, R35, R36, R7 ;  /* 0x0000002423077223 */ /* 0x000fe20000000007 */
[C---:B------:R-:W-:Y:S01]  /*7450*/  FMUL R8, R33.reuse, R8 ;  /* 0x0000000821087220 */ /* 0x040fe20000400000 */
[----:B------:R-:W-:Y:S01]  /*7460*/  FMUL R9, R33, R9 ;  /* 0x0000000921097220 */ /* 0x000fe20000400000 */
[----:B------:R-:W-:Y:S01]  /*7470*/  F2FP.BF16.F32.PACK_AB R4, R5, R4 ;  /* 0x000000040504723e */ /* 0x000fe200000010ff */
[----:B------:R-:W-:Y:S01]  /*7480*/  FMUL R10, R33, R10 ;  /* 0x0000000a210a7220 */ /* 0x000fe20000400000 */
[----:B------:R-:W-:Y:S01]  /*7490*/  F2FP.BF16.F32.PACK_AB R5, R7, R6 ;  /* 0x000000060705723e */ /* 0x000fe200000010ff */
[C---:B------:R-:W-:Y:S01]  /*74a0*/  FFMA R8, R35.reuse, R37, R8 ;  /* 0x0000002523087223 */ /* 0x040fe20000000008 */
[----:B------:R-:W-:Y:S01]  /*74b0*/  FFMA R9, R35, R38, R9 ;  /* 0x0000002623097223 */ /* 0x000fe20000000009 */
[C---:B------:R-:W-:Y:S01]  /*74c0*/  FMUL R11, R33.reuse, R11 ;  /* 0x0000000b210b7220 */ /* 0x040fe20000400000 */
[C---:B------:R-:W-:Y:S01]  /*74d0*/  FMUL R0, R33.reuse, R12 ;  /* 0x0000000c21007220 */ /* 0x040fe20000400000 */
[----:B------:R-:W-:Y:S01]  /*74e0*/  FMUL R2, R33, R13 ;  /* 0x0000000d21027220 */ /* 0x000fe20000400000 */
[----:B------:R-:W-:Y:S01]  /*74f0*/  FFMA R10, R35, R39, R10 ;  /* 0x00000027230a7223 */ /* 0x000fe2000000000a */
[----:B------:R-:W-:Y:S01]  /*7500*/  FMUL R3, R33, R14 ;  /* 0x0000000e21037220 */ /* 0x000fe20000400000 */
[----:B------:R-:W-:Y:S01]  /*7510*/  F2FP.BF16.F32.PACK_AB R6, R9, R8 ;  /* 0x000000080906723e */ /* 0x000fe200000010ff */
[----:B------:R-:W-:Y:S01]  /*7520*/  FFMA R11, R35, R40, R11 ;  /* 0x00000028230b7223 */ /* 0x000fe2000000000b */
[C---:B------:R-:W-:Y:S01]  /*7530*/  FMUL R15, R33.reuse, R15 ;  /* 0x0000000f210f7220 */ /* 0x040fe20000400000 */
[----:B------:R-:W-:Y:S01]  /*7540*/  FMUL R12, R33, R16 ;  /* 0x00000010210c7220 */ /* 0x000fe20000400000 */
[----:B------:R-:W-:Y:S01]  /*7550*/  FFMA R0, R35, R41, R0 ;  /* 0x0000002923007223 */ /* 0x000fe20000000000 */
[----:B------:R-:W-:Y:S01]  /*7560*/  MOV R8, UR43 ;  /* 0x0000002b00087c02 */ /* 0x000fe20008000f00 */
[----:B------:R-:W-:Y:S01]  /*7570*/  FMUL R13, R33, R17 ;  /* 0x00000011210d7220 */ /* 0x000fe20000400000 */
[----:B------:R-:W-:Y:S01]  /*7580*/  FFMA R2, R35, R42, R2 ;  /* 0x0000002a23027223 */ /* 0x000fe20000000002 */
[----:B------:R-:W-:Y:S01]  /*7590*/  FMUL R14, R33, R18 ;  /* 0x00000012210e7220 */ /* 0x000fe20000400000 */
[C---:B------:R-:W-:Y:S01]  /*75a0*/  FFMA R3, R35.reuse, R43, R3 ;  /* 0x0000002b23037223 */ /* 0x040fe20000000003 */
[----:B------:R-:W-:Y:S01]  /*75b0*/  FFMA R15, R35, R44, R15 ;  /* 0x0000002c230f7223 */ /* 0x000fe2000000000f */
[----:B------:R-:W-:Y:S01]  /*75c0*/  FMUL R19, R33, R19 ;  /* 0x0000001321137220 */ /* 0x000fe20000400000 */
[C---:B------:R-:W-:Y:S01]  /*75d0*/  FFMA R12, R35.reuse, R45, R12 ;  /* 0x0000002d230c7223 */ /* 0x040fe2000000000c */
[----:B------:R-:W-:Y:S01]  /*75e0*/  LEA R8, R8, R64, 0xb ;  /* 0x0000004008087211 */ /* 0x000fe200078e58ff */
        /* <DEDUP_REMOVED lines=22> */
[----:B------:R-:W-:Y:S02]  /*7750*/  UIADD3 UR5, UPT, UPT, UR41, 0x20, URZ ;  /* 0x0000002029057890 */ /* 0x000fe4000fffe0ff */
[----:B------:R-:W-:Y:S02]  /*7760*/  UIADD3 UR4, UPT, UPT, UR10, 0x400, URZ ;  /* 0x000004000a047890 */ /* 0x000fe4000fffe0ff */
[----:B------:R-:W-:Y:S01]  /*7770*/  UIADD3.X UR9, UPT, UPT, URZ, UR55, URZ, UP0, !UPT ;  /* 0x00000037ff097290 */ /* 0x000fe200087fe4ff */
[----:B------:R-:W-:Y:S01]  /*7780*/  UMOV UR6, UR42 ;  /* 0x0000002a00067c82 */ /* 0x000fe20008000000 */
[----:B------:R-:W-:Y:S07]  /*7790*/  UMOV UR7, UR36 ;  /* 0x0000002400077c82 */ /* 0x000fee0008000000 */
[----:B------:R2:W-:Y:S02]  /*77a0*/  UTMASTG.3D [UR4], [UR8] ;  /* 0x00000004080073b5 */ /* 0x0005e40008010000 */
[----:B--2---:R0:W-:Y:S02]  /*77b0*/  UTMACMDFLUSH ;  /* 0x00000000000079b7 */ /* 0x0041e40000000000 */
.L_x_129:
[----:B------:R-:W-:Y:S05]  /*77c0*/  BSYNC.RECONVERGENT B0 ;  /* 0x0000000000007941 */ /* 0x000fea0003800200 */
.L_x_128:
[----:B------:R-:W-:Y:S01]  /*77d0*/  UIADD3 UR43, UPT, UPT, UR43, 0x1, URZ ;  /* 0x000000012b2b7890 */ /* 0x000fe2000fffe0ff */
[----:B------:R-:W-:Y:S03]  /*77e0*/  BSSY.RECONVERGENT B0, `(.L_x_130) ;  /* 0x0000008000007945 */ /* 0x000fe60003800200 */
[----:B------:R-:W-:Y:S04]  /*77f0*/  UISETP.NE.AND UP0, UPT, UR43, 0x3, UPT ;  /* 0x000000032b00788c */ /* 0x000fe8000bf05270 */
[----:B------:R-:W-:Y:S02]  /*7800*/  UISETP.EQ.XOR UP1, UPT, UR40, 0x3, !UP0 ;  /* 0x000000032800788c */ /* 0x000fe4000c722a70 */
[----:B------:R-:W-:Y:S02]  /*7810*/  USEL UR56, UR43, URZ, UP0 ;  /* 0x000000ff2b387287 */ /* 0x000fe40008000000 */
[----:B------:R-:W-:Y:S04]  /*7820*/  USEL UR4, URZ, 0x1, !UP1 ;  /* 0x00000001ff047887 */ /* 0x000fe8000c800000 */
[----:B------:R-:W-:Y:S01]  /*7830*/  ULOP3.LUT UR51, UR51, UR4, URZ, 0x3c, !UPT ;  /* 0x0000000433337292 */ /* 0x000fe2000f8e3cff */
[----:B------:R-:W-:Y:S11]  /*7840*/  @P0 BRA `(.L_x_131) ;  /* 0x0000000000040947 */ /* 0x000ff60003800000 */
[----:B------:R-:W-:Y:S04]  /*7850*/  DEPBAR.LE SB0, 0x1 ;  /* 0x000080400000791a */ /* 0x000fe80000000000 */
.L_x_131:
[----:B------:R-:W-:Y:S05]  /*7860*/  BSYNC.RECONVERGENT B0 ;  /* 0x0000000000007941 */ /* 0x000fea0003800200 */
.L_x_130:
[----:B------:R-:W-:Y:S01]  /*7870*/  BAR.SYNC.DEFER_BLOCKING 0x1, 0x80 ;  /* 0x0042000000007b1d */ /* 0x000fe20000010000 */
[----:B------:R-:W-:Y:S01]  /*7880*/  UISETP.NE.AND UP0, UPT, UR50, -0x2, UPT ;  /* 0xfffffffe3200788c */ /* 0x000fe2000bf05270 */
[----:B------:R-:W-:Y:S08]  /*7890*/  IADD3 R31, PT, PT, R31, 0x1, RZ ;  /* 0x000000011f1f7810 */ /* 0x000ff00007ffe0ff */
[----:B------:R-:W-:Y:S05]  /*78a0*/  BRA.U !UP0, `(.L_x_132) ;  /* 0x0000000108287547 */ /* 0x000fea000b800000 */
[----:B------:R-:W-:Y:S01]  /*78b0*/  ISETP.NE.AND P0, PT, R74, RZ, PT ;  /* 0x000000ff4a00720c */ /* 0x000fe20003f05270 */
[----:B------:R-:W-:Y:S01]  /*78c0*/  IMAD.U32 R2, RZ, RZ, UR49 ;  /* 0x00000031ff027e24 */ /* 0x000fe2000f8e00ff */
[----:B------:R-:W-:Y:S01]  /*78d0*/  UIADD3 UR49, UPT, UPT, UR49, 0x1, URZ ;  /* 0x0000000131317890 */ /* 0x000fe2000fffe0ff */
[----:B------:R-:W-:Y:S03]  /*78e0*/  IMAD.U32 R0, RZ, RZ, UR37 ;  /* 0x00000025ff007e24 */ /* 0x000fe6000f8e00ff */
[----:B------:R-:W-:Y:S04]  /*78f0*/  UISETP.NE.AND UP0, UPT, UR49, 0x3, UPT ;  /* 0x000000033100788c */ /* 0x000fe8000bf05270 */
[----:B------:R-:W-:Y:S03]  /*7900*/  USEL UR49, UR49, URZ, UP0 ;  /* 0x000000ff31317287 */ /* 0x000fe60008000000 */
[----:B------:R-:W-:Y:S05]  /*7910*/  @P0 LEA R2, R2, UR48, 0x3 ;  /* 0x0000003002020c11 */ /* 0x000fea000f8e18ff */
[----:B------:R-:W-:Y:S05]  /*7920*/  @P0 VIADD R2, R2, 0x1b8 ;  /* 0x000001b802020836 */ /* 0x000fea0000000000 */
[----:B------:R-:W-:Y:S04]  /*7930*/  @P0 PRMT R0, R0, 0x654, R2 ;  /* 0x0000065400000816 */ /* 0x000fe80000000002 */
[----:B------:R2:W-:Y:S03]  /*7940*/  @P0 SYNCS.ARRIVE.TRANS64.RED.A1T0 RZ, [R0+URZ], RZ ;  /* 0x000000ff00ff09a7 */ /* 0x0005e600081004ff */
.L_x_132:
[----:B------:R-:W-:Y:S01]  /*7950*/  ISETP.NE.AND P2, PT, R71, RZ, PT ;  /* 0x000000ff4700720c */ /* 0x000fe20003f45270 */
[----:B------:R-:W-:Y:S01]  /*7960*/  UIADD3 UR50, UPT, UPT, UR50, 0x2, URZ ;  /* 0x0000000232327890 */ /* 0x000fe2000fffe0ff */
[----:B------:R-:W-:Y:S01]  /*7970*/  ISETP.NE.AND P0, PT, R73, 0x2, PT ;  /* 0x000000024900780c */ /* 0x000fe20003f05270 */
[----:B------:R-:W-:Y:S01]  /*7980*/  IMAD.IADD R20, R29, 0x1, R58 ;  /* 0x000000011d147824 */ /* 0x000fe200078e023a */
[----:B------:R-:W-:Y:S01]  /*7990*/  ISETP.NE.AND P1, PT, R31, 0x4, PT ;  /* 0x000000041f00780c */ /* 0x000fe20003f25270 */
[----:B------:R-:W-:Y:S01]  /*79a0*/  IMAD.IADD R21, R30, 0x1, R59 ;  /* 0x000000011e157824 */ /* 0x000fe200078e023b */
[----:B------:R-:W-:Y:S02]  /*79b0*/  SEL R2, RZ, 0x1, P0 ;  /* 0x00000001ff027807 */ /* 0x000fe40000000000 */
[----:B--2---:R-:W-:Y:S02]  /*79c0*/  SEL R0, RZ, 0x1, P1 ;  /* 0x00000001ff007807 */ /* 0x004fe40000800000 */
[----:B------:R-:W-:Y:S02]  /*79d0*/  LOP3.LUT R67, R67, R2, RZ, 0x3c, !PT ;  /* 0x0000000243437212 */ /* 0x000fe400078e3cff */
[----:B------:R-:W-:Y:S02]  /*79e0*/  LOP3.LUT R68, R68, R0, RZ, 0x3c, !PT ;  /* 0x0000000044447212 */ /* 0x000fe400078e3cff */
[----:B------:R-:W-:Y:S02]  /*79f0*/  @P2 R2UR UR36, R66 ;  /* 0x00000000422422ca */ /* 0x000fe400000e0000 */
[----:B------:R-:W-:Y:S02]  /*7a00*/  SEL R73, R73, RZ, P0 ;  /* 0x000000ff49497207 */ /* 0x000fe40000000000 */
[----:B------:R-:W-:Y:S01]  /*7a10*/  SEL R31, R31, RZ, P1 ;  /* 0x000000ff1f1f7207 */ /* 0x000fe20000800000 */
[----:B------:R-:W-:Y:S10]  /*7a20*/  @P2 BRA `(.L_x_133) ;  /* 0xffffffdc00e02947 */ /* 0x000ff4000383ffff */
[----:B------:R-:W-:-:S09]  /*7a30*/  UISETP.NE.AND UP0, UPT, UR53, URZ, UPT ;  /* 0x000000ff3500728c */ /* 0x000fd2000bf05270 */
[----:B------:R-:W-:Y:S05]  /*7a40*/  BRA.U !UP0, `(.L_x_134) ;  /* 0x0000000108487547 */ /* 0x000fea000b800000 */
[----:B------:R-:W2:Y:S02]  /*7a50*/  LDCU.64 UR4, c[0x0][0x890] ;  /* 0x00011200ff0477ac */ /* 0x000ea40008000a00 */
[----:B--2---:R-:W-:-:S04]  /*7a60*/  UISETP.NE.U32.AND UP0, UPT, UR4, URZ, UPT ;  /* 0x000000ff0400728c */ /* 0x004fc8000bf05070 */
[----:B------:R-:W-:-:S09]  /*7a70*/  UISETP.NE.AND.EX UP0, UPT, UR5, URZ, UPT, UP0 ;  /* 0x000000ff0500728c */ /* 0x000fd2000bf05300 */
[----:B------:R-:W-:Y:S05]  /*7a80*/  BRA.U UP0, `(.L_x_135) ;  /* 0x00000001000c7547 */ /* 0x000fea000b800000 */
[----:B------:R-:W-:-:S13]  /*7a90*/  FSETP.NEU.AND P0, PT, R35, RZ, PT ;  /* 0x000000ff2300720b */ /* 0x000fda0003f0d000 */
[----:B------:R-:W-:Y:S05]  /*7aa0*/  @!P0 EXIT ;  /* 0x000000000000894d */ /* 0x000fea0003800000 */
[----:B------:R-:W-:Y:S05]  /*7ab0*/  BRA `(.L_x_134) ;  /* 0x00000000002c7947 */ /* 0x000fea0003800000 */
.L_x_135:
[----:B------:R-:W-:Y:S01]  /*7ac0*/  ISETP.NE.AND P0, PT, R72, RZ, PT ;  /* 0x000000ff4800720c */ /* 0x000fe20003f05270 */
[----:B------:R-:W-:-:S12]  /*7ad0*/  BSSY.RECONVERGENT B0, `(.L_x_134) ;  /* 0x0000009000007945 */ /* 0x000fd80003800200 */
[----:B------:R-:W-:Y:S05]  /*7ae0*/  @P0 BRA `(.L_x_136) ;  /* 0x0000000000140947 */ /* 0x000fea0003800000 */
[----:B------:R-:W2:Y:S02]  /*7af0*/  LDCU.64 UR4, c[0x0][0x888] ;  /* 0x00011100ff0477ac */ /* 0x000ea40008000a00 */
[----:B--2---:R-:W-:-:S04]  /*7b00*/  ISETP.NE.U32.AND P0, PT, RZ, UR4, PT ;  /* 0x00000004ff007c0c */ /* 0x004fc8000bf05070 */
[----:B------:R-:W-:-:S13]  /*7b10*/  ISETP.NE.AND.EX P0, PT, RZ, UR5, PT, P0 ;  /* 0x00000005ff007c0c */ /* 0x000fda000bf05300 */
[----:B------:R-:W-:Y:S05]  /*7b20*/  @!P0 EXIT ;  /* 0x000000000000894d */ /* 0x000fea0003800000 */
[----:B------:R-:W-:Y:S05]  /*7b30*/  BRA `(.L_x_137) ;  /* 0x0000000000087947 */ /* 0x000fea0003800000 */
.L_x_136:
[----:B------:R-:W-:-:S13]  /*7b40*/  FSETP.NEU.AND P0, PT, R35, RZ, PT ;  /* 0x000000ff2300720b */ /* 0x000fda0003f0d000 */
[----:B------:R-:W-:Y:S05]  /*7b50*/  @!P0 EXIT ;  /* 0x000000000000894d */ /* 0x000fea0003800000 */
.L_x_137:
[----:B------:R-:W-:Y:S05]  /*7b60*/  BSYNC.RECONVERGENT B0 ;  /* 0x0000000000007941 */ /* 0x000fea0003800200 */
.L_x_134:
[----:B------:R-:W-:Y:S01]  /*7b70*/  ULEA UR4, UR49, UR48, 0x3 ;  /* 0x0000003031047291 */ /* 0x000fe2000f8e18ff */
[----:B------:R-:W-:-:S04]  /*7b80*/  DEPBAR.LE SB0, 0x0 ;  /* 0x000080000000791a */ /* 0x000fc80000000000 */
[----:B------:R-:W-:-:S04]  /*7b90*/  UIADD3 UR4, UPT, UPT, UR4, 0x1b8, URZ ;  /* 0x000001b804047890 */ /* 0x000fc8000fffe0ff */
[----:B------:R-:W-:-:S09]  /*7ba0*/  UPRMT UR4, UR37, 0x654, UR4 ;  /* 0x0000065425047896 */ /* 0x000fd20008000004 */
[----:B------:R-:W-:Y:S01]  /*7bb0*/  SYNCS.ARRIVE.TRANS64.RED.A1T0 RZ, [UR4], RZ ;  /* 0x000000ffffff79a7 */ /* 0x000fe20008100404 */
[----:B------:R-:W-:Y:S05]  /*7bc0*/  EXIT ;  /* 0x000000000000794d */ /* 0x000fea0003800000 */
.L_x_20:
[----:B--2---:R2:W1:Y:S02]  /*7bd0*/  SYNCS.PHASECHK.TRANS64.TRYWAIT P0, [R2+URZ+0x250], R3 ;  /* 0x00025003020075a7 */ /* 0x00446400080011ff */
[----:B-1----:R-:W-:Y:S05]  /*7be0*/  @!P0 NANOSLEEP.SYNCS 0x989680 ;  /* 0x009896800000895d */ /* 0x002fea0003900000 */
[----:B------:R-:W1:Y:S02]  /*7bf0*/  @!P0 SYNCS.PHASECHK.TRANS64 P0, [R2+URZ+0x250], R3 ;  /* 0x00025003020085a7 */ /* 0x000e6400080010ff */
[----:B-1----:R-:W-:Y:S05]  /*7c00*/  @!P0 BRA `(.L_x_20) ;  /* 0xfffffffc00f08947 */ /* 0x002fea000383ffff */
[----:B------:R-:W-:Y:S05]  /*7c10*/  BRA `(.L_x_138) ;  /* 0xffffff9c00247947 */ /* 0x000fea000383ffff */
.L_x_23:
[----:B-1----:R-:W-:-:S07]  /*7c20*/  MOV R2, UR33 ;  /* 0x0000002100027c02 */ /* 0x002fce0008000f00 */
.L_x_139:
[----:B-1----:R1:W2:Y:S02]  /*7c30*/  SYNCS.PHASECHK.TRANS64.TRYWAIT P0, [R2+URZ+0xd0], R4 ;  /* 0x0000d004020075a7 */ /* 0x0022a400080011ff */
[----:B--2---:R-:W-:Y:S05]  /*7c40*/  @!P0 NANOSLEEP.SYNCS 0x989680 ;  /* 0x009896800000895d */ /* 0x004fea0003900000 */
[----:B------:R-:W2:Y:S02]  /*7c50*/  @!P0 SYNCS.PHASECHK.TRANS64 P0, [R2+URZ+0xd0], R4 ;  /* 0x0000d004020085a7 */ /* 0x000ea400080010ff */
[----:B--2---:R-:W-:Y:S05]  /*7c60*/  @!P0 BRA `(.L_x_139) ;  /* 0xfffffffc00f08947 */ /* 0x004fea000383ffff */
[----:B------:R-:W-:Y:S05]  /*7c70*/  BRA `(.L_x_22) ;  /* 0xffffff9c00747947 */ /* 0x000fea000383ffff */
.L_x_29:
[----:B-1----:R-:W-:-:S07]  /*7c80*/  MOV R2, UR17 ;  /* 0x0000001100027c02 */ /* 0x002fce0008000f00 */
.L_x_140:
[----:B-1----:R1:W2:Y:S02]  /*7c90*/  SYNCS.PHASECHK.TRANS64.TRYWAIT P0, [R2+URZ+0xd0], R4 ;  /* 0x0000d004020075a7 */ /* 0x0022a400080011ff */
[----:B--2---:R-:W-:Y:S05]  /*7ca0*/  @!P0 NANOSLEEP.SYNCS 0x989680 ;  /* 0x009896800000895d */ /* 0x004fea0003900000 */
[----:B------:R-:W2:Y:S02]  /*7cb0*/  @!P0 SYNCS.PHASECHK.TRANS64 P0, [R2+URZ+0xd0], R4 ;  /* 0x0000d004020085a7 */ /* 0x000ea400080010ff */
[----:B--2---:R-:W-:Y:S05]  /*7cc0*/  @!P0 BRA `(.L_x_140) ;  /* 0xfffffffc00f08947 */ /* 0x004fea000383ffff */
[----:B------:R-:W-:Y:S05]  /*7cd0*/  BRA `(.L_x_28) ;  /* 0xffffffa000187947 */ /* 0x000fea000383ffff */
.L_x_33:
[----:B-1----:R1:W2:Y:S02]  /*7ce0*/  SYNCS.PHASECHK.TRANS64.TRYWAIT P0, [R2+URZ+0x1e0], R3 ;  /* 0x0001e003020075a7 */ /* 0x0022a400080011ff */
[----:B--2---:R-:W-:Y:S05]  /*7cf0*/  @!P0 NANOSLEEP.SYNCS 0x989680 ;  /* 0x009896800000895d */ /* 0x004fea0003900000 */
[----:B------:R-:W2:Y:S02]  /*7d00*/  @!P0 SYNCS.PHASECHK.TRANS64 P0, [R2+URZ+0x1e0], R3 ;  /* 0x0001e003020085a7 */ /* 0x000ea400080010ff */
[----:B--2---:R-:W-:Y:S05]  /*7d10*/  @!P0 BRA `(.L_x_33) ;  /* 0xfffffffc00f08947 */ /* 0x004fea000383ffff */
[----:B------:R-:W-:Y:S05]  /*7d20*/  BRA `(.L_x_141) ;  /* 0xffffffa000a47947 */ /* 0x000fea000383ffff */
.L_x_37:
[----:B----4-:R-:W-:-:S07]  /*7d30*/  MOV R0, UR5 ;  /* 0x0000000500007c02 */ /* 0x010fce0008000f00 */
.L_x_142:
[----:B-1----:R1:W2:Y:S02]  /*7d40*/  SYNCS.PHASECHK.TRANS64.TRYWAIT P0, [R0+URZ], R2 ;  /* 0x00000002000075a7 */ /* 0x0022a400080011ff */
[----:B--2---:R-:W-:Y:S05]  /*7d50*/  @!P0 NANOSLEEP.SYNCS 0x989680 ;  /* 0x009896800000895d */ /* 0x004fea0003900000 */
[----:B------:R-:W2:Y:S02]  /*7d60*/  @!P0 SYNCS.PHASECHK.TRANS64 P0, [R0+URZ], R2 ;  /* 0x00000002000085a7 */ /* 0x000ea400080010ff */
[----:B--2---:R-:W-:Y:S05]  /*7d70*/  @!P0 BRA `(.L_x_142) ;  /* 0xfffffffc00f08947 */ /* 0x004fea000383ffff */
[----:B------:R-:W-:Y:S05]  /*7d80*/  BRA `(.L_x_143) ;  /* 0xffffffa800147947 */ /* 0x000fea000383ffff */
.L_x_38:
[----:B----4-:R-:W-:-:S07]  /*7d90*/  MOV R0, UR5 ;  /* 0x0000000500007c02 */ /* 0x010fce0008000f00 */
.L_x_144:
[----:B-1----:R1:W2:Y:S02]  /*7da0*/  SYNCS.PHASECHK.TRANS64.TRYWAIT P0, [R0+URZ], R3 ;  /* 0x00000003000075a7 */ /* 0x0022a400080011ff */
[----:B--2---:R-:W-:Y:S05]  /*7db0*/  @!P0 NANOSLEEP.SYNCS 0x989680 ;  /* 0x009896800000895d */ /* 0x004fea0003900000 */
[----:B------:R-:W2:Y:S02]  /*7dc0*/  @!P0 SYNCS.PHASECHK.TRANS64 P0, [R0+URZ], R3 ;  /* 0x00000003000085a7 */ /* 0x000ea400080010ff */
[----:B--2---:R-:W-:Y:S05]  /*7dd0*/  @!P0 BRA `(.L_x_144) ;  /* 0xfffffffc00f08947 */ /* 0x004fea000383ffff */
[----:B------:R-:W-:Y:S05]  /*7de0*/  BRA `(.L_x_145) ;  /* 0xffffffa800207947 */ /* 0x000fea000383ffff */
.L_x_39:
[----:B----4-:R-:W-:-:S07]  /*7df0*/  MOV R0, UR5 ;  /* 0x0000000500007c02 */ /* 0x010fce0008000f00 */
.L_x_146:
[----:B-1----:R1:W2:Y:S02]  /*7e00*/  SYNCS.PHASECHK.TRANS64.TRYWAIT P0, [R0+URZ], R3 ;  /* 0x00000003000075a7 */ /* 0x0022a400080011ff */
[----:B--2---:R-:W-:Y:S05]  /*7e10*/  @!P0 NANOSLEEP.SYNCS 0x989680 ;  /* 0x009896800000895d */ /* 0x004fea0003900000 */
[----:B------:R-:W2:Y:S02]  /*7e20*/  @!P0 SYNCS.PHASECHK.TRANS64 P0, [R0+URZ], R3 ;  /* 0x00000003000085a7 */ /* 0x000ea400080010ff */
[----:B--2---:R-:W-:Y:S05]  /*7e30*/  @!P0 BRA `(.L_x_146) ;  /* 0xfffffffc00f08947 */ /* 0x004fea000383ffff */
[----:B------:R-:W-:Y:S05]  /*7e40*/  BRA `(.L_x_147) ;  /* 0xffffffa8002c7947 */ /* 0x000fea000383ffff */
.L_x_40:
[----:B----4-:R-:W-:-:S07]  /*7e50*/  MOV R0, UR5 ;  /* 0x0000000500007c02 */ /* 0x010fce0008000f00 */
.L_x_148:
[----:B-1----:R1:W2:Y:S02]  /*7e60*/  SYNCS.PHASECHK.TRANS64.TRYWAIT P0, [R0+URZ], R3 ;  /* 0x00000003000075a7 */ /* 0x0022a400080011ff */
[----:B--2---:R-:W-:Y:S05]  /*7e70*/  @!P0 NANOSLEEP.SYNCS 0x989680 ;  /* 0x009896800000895d */ /* 0x004fea0003900000 */
[----:B------:R-:W2:Y:S02]  /*7e80*/  @!P0 SYNCS.PHASECHK.TRANS64 P0, [R0+URZ], R3 ;  /* 0x00000003000085a7 */ /* 0x000ea400080010ff */
[----:B--2---:R-:W-:Y:S05]  /*7e90*/  @!P0 BRA `(.L_x_148) ;  /* 0xfffffffc00f08947 */ /* 0x004fea000383ffff */
[----:B------:R-:W-:Y:S05]  /*7ea0*/  BRA `(.L_x_149) ;  /* 0xffffffa800387947 */ /* 0x000fea000383ffff */
.L_x_41:
[----:B----4-:R-:W-:-:S07]  /*7eb0*/  MOV R0, UR5 ;  /* 0x0000000500007c02 */ /* 0x010fce0008000f00 */
.L_x_150:
[----:B-1----:R1:W2:Y:S02]  /*7ec0*/  SYNCS.PHASECHK.TRANS64.TRYWAIT P0, [R0+URZ], R3 ;  /* 0x00000003000075a7 */ /* 0x0022a400080011ff */
[----:B--2---:R-:W-:Y:S05]  /*7ed0*/  @!P0 NANOSLEEP.SYNCS 0x989680 ;  /* 0x009896800000895d */ /* 0x004fea0003900000 */
[----:B------:R-:W2:Y:S02]  /*7ee0*/  @!P0 SYNCS.PHASECHK.TRANS64 P0, [R0+URZ], R3 ;  /* 0x00000003000085a7 */ /* 0x000ea400080010ff */
[----:B--2---:R-:W-:Y:S05]  /*7ef0*/  @!P0 BRA `(.L_x_150) ;  /* 0xfffffffc00f08947 */ /* 0x004fea000383ffff */
[----:B------:R-:W-:Y:S05]  /*7f00*/  BRA `(.L_x_151) ;  /* 0xffffffa800447947 */ /* 0x000fea000383ffff */
.L_x_42:
[----:B----4-:R-:W-:-:S07]  /*7f10*/  MOV R0, UR5 ;  /* 0x0000000500007c02 */ /* 0x010fce0008000f00 */
.L_x_152:
[----:B-1----:R1:W2:Y:S02]  /*7f20*/  SYNCS.PHASECHK.TRANS64.TRYWAIT P0, [R0+URZ], R3 ;  /* 0x00000003000075a7 */ /* 0x0022a400080011ff */
[----:B--2---:R-:W-:Y:S05]  /*7f30*/  @!P0 NANOSLEEP.SYNCS 0x989680 ;  /* 0x009896800000895d */ /* 0x004fea0003900000 */
[----:B------:R-:W2:Y:S02]  /*7f40*/  @!P0 SYNCS.PHASECHK.TRANS64 P0, [R0+URZ], R3 ;  /* 0x00000003000085a7 */ /* 0x000ea400080010ff */
[----:B--2---:R-:W-:Y:S05]  /*7f50*/  @!P0 BRA `(.L_x_152) ;  /* 0xfffffffc00f08947 */ /* 0x004fea000383ffff */
[----:B------:R-:W-:Y:S05]  /*7f60*/  BRA `(.L_x_153) ;  /* 0xffffffa800507947 */ /* 0x000fea000383ffff */
.L_x_43:
[----:B----4-:R-:W-:-:S07]  /*7f70*/  MOV R0, UR5 ;  /* 0x0000000500007c02 */ /* 0x010fce0008000f00 */
.L_x_154:
[----:B-1----:R1:W2:Y:S02]  /*7f80*/  SYNCS.PHASECHK.TRANS64.TRYWAIT P0, [R0+URZ], R3 ;  /* 0x00000003000075a7 */ /* 0x0022a400080011ff */
[----:B--2---:R-:W-:Y:S05]  /*7f90*/  @!P0 NANOSLEEP.SYNCS 0x989680 ;  /* 0x009896800000895d */ /* 0x004fea0003900000 */
[----:B------:R-:W2:Y:S02]  /*7fa0*/  @!P0 SYNCS.PHASECHK.TRANS64 P0, [R0+URZ], R3 ;  /* 0x00000003000085a7 */ /* 0x000ea400080010ff */
[----:B--2---:R-:W-:Y:S05]  /*7fb0*/  @!P0 BRA `(.L_x_154) ;  /* 0xfffffffc00f08947 */ /* 0x004fea000383ffff */
[----:B------:R-:W-:Y:S05]  /*7fc0*/  BRA `(.L_x_155) ;  /* 0xffffffa8005c7947 */ /* 0x000fea000383ffff */
.L_x_44:
[----:B----4-:R-:W-:-:S07]  /*7fd0*/  MOV R0, UR5 ;  /* 0x0000000500007c02 */ /* 0x010fce0008000f00 */
.L_x_156:
[----:B-1----:R1:W2:Y:S02]  /*7fe0*/  SYNCS.PHASECHK.TRANS64.TRYWAIT P0, [R0+URZ], R3 ;  /* 0x00000003000075a7 */ /* 0x0022a400080011ff */
[----:B--2---:R-:W-:Y:S05]  /*7ff0*/  @!P0 NANOSLEEP.SYNCS 0x989680 ;  /* 0x009896800000895d */ /* 0x004fea0003900000 */
[----:B------:R-:W2:Y:S02]  /*8000*/  @!P0 SYNCS.PHASECHK.TRANS64 P0, [R0+URZ], R3 ;  /* 0x00000003000085a7 */ /* 0x000ea400080010ff */
[----:B--2---:R-:W-:Y:S05]  /*8010*/  @!P0 BRA `(.L_x_156) ;  /* 0xfffffffc00f08947 */ /* 0x004fea000383ffff */
[----:B------:R-:W-:Y:S05]  /*8020*/  BRA `(.L_x_157) ;  /* 0xffffffa800687947 */ /* 0x000fea000383ffff */
.L_x_45:
[----:B----4-:R-:W-:-:S07]  /*8030*/  MOV R0, UR5 ;  /* 0x0000000500007c02 */ /* 0x010fce0008000f00 */
.L_x_158:
[----:B-1----:R1:W2:Y:S02]  /*8040*/  SYNCS.PHASECHK.TRANS64.TRYWAIT P0, [R0+URZ], R3 ;  /* 0x00000003000075a7 */ /* 0x0022a400080011ff */
[----:B--2---:R-:W-:Y:S05]  /*8050*/  @!P0 NANOSLEEP.SYNCS 0x989680 ;  /* 0x009896800000895d */ /* 0x004fea0003900000 */
[----:B------:R-:W2:Y:S02]  /*8060*/  @!P0 SYNCS.PHASECHK.TRANS64 P0, [R0+URZ], R3 ;  /* 0x00000003000085a7 */ /* 0x000ea400080010ff */
[----:B--2---:R-:W-:Y:S05]  /*8070*/  @!P0 BRA `(.L_x_158) ;  /* 0xfffffffc00f08947 */ /* 0x004fea000383ffff */
[----:B------:R-:W-:Y:S05]  /*8080*/  BRA `(.L_x_159) ;  /* 0xffffffa800747947 */ /* 0x000fea000383ffff */
.L_x_46:
[----:B----4-:R-:W-:-:S07]  /*8090*/  MOV R0, UR5 ;  /* 0x0000000500007c02 */ /* 0x010fce0008000f00 */
.L_x_160:
[----:B-1----:R1:W2:Y:S02]  /*80a0*/  SYNCS.PHASECHK.TRANS64.TRYWAIT P0, [R0+URZ], R3 ;  /* 0x00000003000075a7 */ /* 0x0022a400080011ff */
[----:B--2---:R-:W-:Y:S05]  /*80b0*/  @!P0 NANOSLEEP.SYNCS 0x989680 ;  /* 0x009896800000895d */ /* 0x004fea0003900000 */
[----:B------:R-:W2:Y:S02]  /*80c0*/  @!P0 SYNCS.PHASECHK.TRANS64 P0, [R0+URZ], R3 ;  /* 0x00000003000085a7 */ /* 0x000ea400080010ff */
[----:B--2---:R-:W-:Y:S05]  /*80d0*/  @!P0 BRA `(.L_x_160) ;  /* 0xfffffffc00f08947 */ /* 0x004fea000383ffff */
[----:B------:R-:W-:Y:S05]  /*80e0*/  BRA `(.L_x_161) ;  /* 0xffffffa800807947 */ /* 0x000fea000383ffff */
.L_x_47:
[----:B----4-:R-:W-:-:S07]  /*80f0*/  MOV R0, UR5 ;  /* 0x0000000500007c02 */ /* 0x010fce0008000f00 */
.L_x_162:
[----:B-1----:R1:W2:Y:S02]  /*8100*/  SYNCS.PHASECHK.TRANS64.TRYWAIT P0, [R0+URZ], R3 ;  /* 0x00000003000075a7 */ /* 0x0022a400080011ff */
[----:B--2---:R-:W-:Y:S05]  /*8110*/  @!P0 NANOSLEEP.SYNCS 0x989680 ;  /* 0x009896800000895d */ /* 0x004fea0003900000 */
[----:B------:R-:W2:Y:S02]  /*8120*/  @!P0 SYNCS.PHASECHK.TRANS64 P0, [R0+URZ], R3 ;  /* 0x00000003000085a7 */ /* 0x000ea400080010ff */
[----:B--2---:R-:W-:Y:S05]  /*8130*/  @!P0 BRA `(.L_x_162) ;  /* 0xfffffffc00f08947 */ /* 0x004fea000383ffff */
[----:B------:R-:W-:Y:S05]  /*8140*/  BRA `(.L_x_163) ;  /* 0xffffffa8008c7947 */ /* 0x000fea000383ffff */
.L_x_48:
[----:B----4-:R-:W-:-:S07]  /*8150*/  MOV R0, UR5 ;  /* 0x0000000500007c02 */ /* 0x010fce0008000f00 */
.L_x_164:
[----:B-1----:R1:W2:Y:S02]  /*8160*/  SYNCS.PHASECHK.TRANS64.TRYWAIT P0, [R0+URZ], R3 ;  /* 0x00000003000075a7 */ /* 0x0022a400080011ff */
[----:B--2---:R-:W-:Y:S05]  /*8170*/  @!P0 NANOSLEEP.SYNCS 0x989680 ;  /* 0x009896800000895d */ /* 0x004fea0003900000 */
[----:B------:R-:W2:Y:S02]  /*8180*/  @!P0 SYNCS.PHASECHK.TRANS64 P0, [R0+URZ], R3 ;  /* 0x00000003000085a7 */ /* 0x000ea400080010ff */
[----:B--2---:R-:W-:Y:S05]  /*8190*/  @!P0 BRA `(.L_x_164) ;  /* 0xfffffffc00f08947 */ /* 0x004fea000383ffff */
[----:B------:R-:W-:Y:S05]  /*81a0*/  BRA `(.L_x_165) ;  /* 0xffffffa800987947 */ /* 0x000fea000383ffff */
.L_x_49:
[----:B----4-:R-:W-:-:S07]  /*81b0*/  MOV R0, UR5 ;  /* 0x0000000500007c02 */ /* 0x010fce0008000f00 */
.L_x_166:
[----:B-1----:R1:W2:Y:S02]  /*81c0*/  SYNCS.PHASECHK.TRANS64.TRYWAIT P0, [R0+URZ], R3 ;  /* 0x00000003000075a7 */ /* 0x0022a400080011ff */
[----:B--2---:R-:W-:Y:S05]  /*81d0*/  @!P0 NANOSLEEP.SYNCS 0x989680 ;  /* 0x009896800000895d */ /* 0x004fea0003900000 */
[----:B------:R-:W2:Y:S02]  /*81e0*/  @!P0 SYNCS.PHASECHK.TRANS64 P0, [R0+URZ], R3 ;  /* 0x00000003000085a7 */ /* 0x000ea400080010ff */
[----:B--2---:R-:W-:Y:S05]  /*81f0*/  @!P0 BRA `(.L_x_166) ;  /* 0xfffffffc00f08947 */ /* 0x004fea000383ffff */
[----:B------:R-:W-:Y:S05]  /*8200*/  BRA `(.L_x_167) ;  /* 0xffffffa800a47947 */ /* 0x000fea000383ffff */
.L_x_50:
[----:B----4-:R-:W-:-:S07]  /*8210*/  MOV R0, UR5 ;  /* 0x0000000500007c02 */ /* 0x010fce0008000f00 */
.L_x_168:
[----:B-1----:R1:W2:Y:S02]  /*8220*/  SYNCS.PHASECHK.TRANS64.TRYWAIT P0, [R0+URZ], R3 ;  /* 0x00000003000075a7 */ /* 0x0022a400080011ff */
[----:B--2---:R-:W-:Y:S05]  /*8230*/  @!P0 NANOSLEEP.SYNCS 0x989680 ;  /* 0x009896800000895d */ /* 0x004fea0003900000 */
[----:B------:R-:W2:Y:S02]  /*8240*/  @!P0 SYNCS.PHASECHK.TRANS64 P0, [R0+URZ], R3 ;  /* 0x00000003000085a7 */ /* 0x000ea400080010ff */
[----:B--2---:R-:W-:Y:S05]  /*8250*/  @!P0 BRA `(.L_x_168) ;  /* 0xfffffffc00f08947 */ /* 0x004fea000383ffff */
[----:B------:R-:W-:Y:S05]  /*8260*/  BRA `(.L_x_169) ;  /* 0xffffffa800b07947 */ /* 0x000fea000383ffff */
.L_x_51:
[----:B----4-:R-:W-:-:S07]  /*8270*/  MOV R0, UR5 ;  /* 0x0000000500007c02 */ /* 0x010fce0008000f00 */
.L_x_170:
[----:B-1----:R1:W2:Y:S02]  /*8280*/  SYNCS.PHASECHK.TRANS64.TRYWAIT P0, [R0+URZ], R3 ;  /* 0x00000003000075a7 */ /* 0x0022a400080011ff */
[----:B--2---:R-:W-:Y:S05]  /*8290*/  @!P0 NANOSLEEP.SYNCS 0x989680 ;  /* 0x009896800000895d */ /* 0x004fea0003900000 */
[----:B------:R-:W2:Y:S02]  /*82a0*/  @!P0 SYNCS.PHASECHK.TRANS64 P0, [R0+URZ], R3 ;  /* 0x00000003000085a7 */ /* 0x000ea400080010ff */
[----:B--2---:R-:W-:Y:S05]  /*82b0*/  @!P0 BRA `(.L_x_170) ;  /* 0xfffffffc00f08947 */ /* 0x004fea000383ffff */
[----:B------:R-:W-:Y:S05]  /*82c0*/  BRA `(.L_x_171) ;  /* 0xffffffa800bc7947 */ /* 0x000fea000383ffff */
.L_x_52:
[----:B----4-:R-:W-:-:S07]  /*82d0*/  MOV R0, UR5 ;  /* 0x0000000500007c02 */ /* 0x010fce0008000f00 */
.L_x_172:
[----:B-1----:R1:W2:Y:S02]  /*82e0*/  SYNCS.PHASECHK.TRANS64.TRYWAIT P0, [R0+URZ], R3 ;  /* 0x00000003000075a7 */ /* 0x0022a400080011ff */
[----:B--2---:R-:W-:Y:S05]  /*82f0*/  @!P0 NANOSLEEP.SYNCS 0x989680 ;  /* 0x009896800000895d */ /* 0x004fea0003900000 */
[----:B------:R-:W2:Y:S02]  /*8300*/  @!P0 SYNCS.PHASECHK.TRANS64 P0, [R0+URZ], R3 ;  /* 0x00000003000085a7 */ /* 0x000ea400080010ff */
[----:B--2---:R-:W-:Y:S05]  /*8310*/  @!P0 BRA `(.L_x_172) ;  /* 0xfffffffc00f08947 */ /* 0x004fea000383ffff */
[----:B------:R-:W-:Y:S05]  /*8320*/  BRA `(.L_x_173) ;  /* 0xffffffa800c87947 */ /* 0x000fea000383ffff */
.L_x_53:
[----:B----4-:R-:W-:-:S07]  /*8330*/  MOV R0, UR5 ;  /* 0x0000000500007c02 */ /* 0x010fce0008000f00 */
.L_x_174:
[----:B-1----:R1:W2:Y:S02]  /*8340*/  SYNCS.PHASECHK.TRANS64.TRYWAIT P0, [R0+URZ], R3 ;  /* 0x00000003000075a7 */ /* 0x0022a400080011ff */
[----:B--2---:R-:W-:Y:S05]  /*8350*/  @!P0 NANOSLEEP.SYNCS 0x989680 ;  /* 0x009896800000895d */ /* 0x004fea0003900000 */
[----:B------:R-:W2:Y:S02]  /*8360*/  @!P0 SYNCS.PHASECHK.TRANS64 P0, [R0+URZ], R3 ;  /* 0x00000003000085a7 */ /* 0x000ea400080010ff */
[----:B--2---:R-:W-:Y:S05]  /*8370*/  @!P0 BRA `(.L_x_174) ;  /* 0xfffffffc00f08947 */ /* 0x004fea000383ffff */
[----:B------:R-:W-:Y:S05]  /*8380*/  BRA `(.L_x_175) ;  /* 0xffffffa800d47947 */ /* 0x000fea000383ffff */
.L_x_54:
[----:B----4-:R-:W-:-:S07]  /*8390*/  MOV R0, UR5 ;  /* 0x0000000500007c02 */ /* 0x010fce0008000f00 */
.L_x_176:
[----:B-1----:R1:W2:Y:S02]  /*83a0*/  SYNCS.PHASECHK.TRANS64.TRYWAIT P0, [R0+URZ], R3 ;  /* 0x00000003000075a7 */ /* 0x0022a400080011ff */
[----:B--2---:R-:W-:Y:S05]  /*83b0*/  @!P0 NANOSLEEP.SYNCS 0x989680 ;  /* 0x009896800000895d */ /* 0x004fea0003900000 */
[----:B------:R-:W2:Y:S02]  /*83c0*/  @!P0 SYNCS.PHASECHK.TRANS64 P0, [R0+URZ], R3 ;  /* 0x00000003000085a7 */ /* 0x000ea400080010ff */
[----:B--2---:R-:W-:Y:S05]  /*83d0*/  @!P0 BRA `(.L_x_176) ;  /* 0xfffffffc00f08947 */ /* 0x004fea000383ffff */
[----:B------:R-:W-:Y:S05]  /*83e0*/  BRA `(.L_x_177) ;  /* 0xffffffa800e07947 */ /* 0x000fea000383ffff */
.L_x_55:
[----:B----4-:R-:W-:-:S07]  /*83f0*/  MOV R0, UR5 ;  /* 0x0000000500007c02 */ /* 0x010fce0008000f00 */
.L_x_178:
[----:B-1----:R1:W2:Y:S02]  /*8400*/  SYNCS.PHASECHK.TRANS64.TRYWAIT P0, [R0+URZ], R3 ;  /* 0x00000003000075a7 */ /* 0x0022a400080011ff */
[----:B--2---:R-:W-:Y:S05]  /*8410*/  @!P0 NANOSLEEP.SYNCS 0x989680 ;  /* 0x009896800000895d */ /* 0x004fea0003900000 */
[----:B------:R-:W2:Y:S02]  /*8420*/  @!P0 SYNCS.PHASECHK.TRANS64 P0, [R0+URZ], R3 ;  /* 0x00000003000085a7 */ /* 0x000ea400080010ff */
[----:B--2---:R-:W-:Y:S05]  /*8430*/  @!P0 BRA `(.L_x_178) ;  /* 0xfffffffc00f08947 */ /* 0x004fea000383ffff */
[----:B------:R-:W-:Y:S05]  /*8440*/  BRA `(.L_x_179) ;  /* 0xffffffa800ec7947 */ /* 0x000fea000383ffff */
.L_x_56:
[----:B----4-:R-:W-:-:S07]  /*8450*/  MOV R0, UR5 ;  /* 0x0000000500007c02 */ /* 0x010fce0008000f00 */
.L_x_180:
[----:B-1----:R1:W2:Y:S02]  /*8460*/  SYNCS.PHASECHK.TRANS64.TRYWAIT P0, [R0+URZ], R3 ;  /* 0x00000003000075a7 */ /* 0x0022a400080011ff */
[----:B--2---:R-:W-:Y:S05]  /*8470*/  @!P0 NANOSLEEP.SYNCS 0x989680 ;  /* 0x009896800000895d */ /* 0x004fea0003900000 */
[----:B------:R-:W2:Y:S02]  /*8480*/  @!P0 SYNCS.PHASECHK.TRANS64 P0, [R0+URZ], R3 ;  /* 0x00000003000085a7 */ /* 0x000ea400080010ff */
[----:B--2---:R-:W-:Y:S05]  /*8490*/  @!P0 BRA `(.L_x_180) ;  /* 0xfffffffc00f08947 */ /* 0x004fea000383ffff */
[----:B------:R-:W-:Y:S05]  /*84a0*/  BRA `(.L_x_181) ;  /* 0xffffffa800f87947 */ /* 0x000fea000383ffff */
.L_x_57:
[----:B----4-:R-:W-:-:S07]  /*84b0*/  MOV R0, UR5 ;  /* 0x0000000500007c02 */ /* 0x010fce0008000f00 */
.L_x_182:
[----:B-1----:R1:W2:Y:S02]  /*84c0*/  SYNCS.PHASECHK.TRANS64.TRYWAIT P0, [R0+URZ], R3 ;  /* 0x00000003000075a7 */ /* 0x0022a400080011ff */
[----:B--2---:R-:W-:Y:S05]  /*84d0*/  @!P0 NANOSLEEP.SYNCS 0x989680 ;  /* 0x009896800000895d */ /* 0x004fea0003900000 */
[----:B------:R-:W2:Y:S02]  /*84e0*/  @!P0 SYNCS.PHASECHK.TRANS64 P0, [R0+URZ], R3 ;  /* 0x00000003000085a7 */ /* 0x000ea400080010ff */
[----:B--2---:R-:W-:Y:S05]  /*84f0*/  @!P0 BRA `(.L_x_182) ;  /* 0xfffffffc00f08947 */ /* 0x004fea000383ffff */
[----:B------:R-:W-:Y:S05]  /*8500*/  BRA `(.L_x_183) ;  /* 0xffffffac00047947 */ /* 0x000fea000383ffff */
.L_x_58:
[----:B----4-:R-:W-:-:S07]  /*8510*/  MOV R0, UR5 ;  /* 0x0000000500007c02 */ /* 0x010fce0008000f00 */
.L_x_184:
[----:B-1----:R1:W2:Y:S02]  /*8520*/  SYNCS.PHASECHK.TRANS64.TRYWAIT P0, [R0+URZ], R3 ;  /* 0x00000003000075a7 */ /* 0x0022a400080011ff */
[----:B--2---:R-:W-:Y:S05]  /*8530*/  @!P0 NANOSLEEP.SYNCS 0x989680 ;  /* 0x009896800000895d */ /* 0x004fea0003900000 */
[----:B------:R-:W2:Y:S02]  /*8540*/  @!P0 SYNCS.PHASECHK.TRANS64 P0, [R0+URZ], R3 ;  /* 0x00000003000085a7 */ /* 0x000ea400080010ff */
[----:B--2---:R-:W-:Y:S05]  /*8550*/  @!P0 BRA `(.L_x_184) ;  /* 0xfffffffc00f08947 */ /* 0x004fea000383ffff */
[----:B------:R-:W-:Y:S05]  /*8560*/  BRA `(.L_x_185) ;  /* 0xffffffac00107947 */ /* 0x000fea000383ffff */
.L_x_59:
[----:B----4-:R-:W-:-:S07]  /*8570*/  MOV R0, UR5 ;  /* 0x0000000500007c02 */ /* 0x010fce0008000f00 */
.L_x_186:
[----:B-1----:R1:W2:Y:S02]  /*8580*/  SYNCS.PHASECHK.TRANS64.TRYWAIT P0, [R0+URZ], R3 ;  /* 0x00000003000075a7 */ /* 0x0022a400080011ff */
[----:B--2---:R-:W-:Y:S05]  /*8590*/  @!P0 NANOSLEEP.SYNCS 0x989680 ;  /* 0x009896800000895d */ /* 0x004fea0003900000 */
[----:B------:R-:W2:Y:S02]  /*85a0*/  @!P0 SYNCS.PHASECHK.TRANS64 P0, [R0+URZ], R3 ;  /* 0x00000003000085a7 */ /* 0x000ea400080010ff */
[----:B--2---:R-:W-:Y:S05]  /*85b0*/  @!P0 BRA `(.L_x_186) ;  /* 0xfffffffc00f08947 */ /* 0x004fea000383ffff */
[----:B------:R-:W-:Y:S05]  /*85c0*/  BRA `(.L_x_187) ;  /* 0xffffffac001c7947 */ /* 0x000fea000383ffff */
.L_x_60:
[----:B----4-:R-:W-:-:S07]  /*85d0*/  MOV R0, UR5 ;  /* 0x0000000500007c02 */ /* 0x010fce0008000f00 */
.L_x_188:
[----:B-1----:R1:W2:Y:S02]  /*85e0*/  SYNCS.PHASECHK.TRANS64.TRYWAIT P0, [R0+URZ], R3 ;  /* 0x00000003000075a7 */ /* 0x0022a400080011ff */
[----:B--2---:R-:W-:Y:S05]  /*85f0*/  @!P0 NANOSLEEP.SYNCS 0x989680 ;  /* 0x009896800000895d */ /* 0x004fea0003900000 */
[----:B------:R-:W2:Y:S02]  /*8600*/  @!P0 SYNCS.PHASECHK.TRANS64 P0, [R0+URZ], R3 ;  /* 0x00000003000085a7 */ /* 0x000ea400080010ff */
[----:B--2---:R-:W-:Y:S05]  /*8610*/  @!P0 BRA `(.L_x_188) ;  /* 0xfffffffc00f08947 */ /* 0x004fea000383ffff */
[----:B------:R-:W-:Y:S05]  /*8620*/  BRA `(.L_x_189) ;  /* 0xffffffac00287947 */ /* 0x000fea000383ffff */
.L_x_61:
[----:B----4-:R-:W-:-:S07]  /*8630*/  MOV R0, UR5 ;  /* 0x0000000500007c02 */ /* 0x010fce0008000f00 */
.L_x_190:
[----:B-1----:R1:W2:Y:S02]  /*8640*/  SYNCS.PHASECHK.TRANS64.TRYWAIT P0, [R0+URZ], R3 ;  /* 0x00000003000075a7 */ /* 0x0022a400080011ff */
[----:B--2---:R-:W-:Y:S05]  /*8650*/  @!P0 NANOSLEEP.SYNCS 0x989680 ;  /* 0x009896800000895d */ /* 0x004fea0003900000 */
[----:B------:R-:W2:Y:S02]  /*8660*/  @!P0 SYNCS.PHASECHK.TRANS64 P0, [R0+URZ], R3 ;  /* 0x00000003000085a7 */ /* 0x000ea400080010ff */
[----:B--2---:R-:W-:Y:S05]  /*8670*/  @!P0 BRA `(.L_x_190) ;  /* 0xfffffffc00f08947 */ /* 0x004fea000383ffff */
[----:B------:R-:W-:Y:S05]  /*8680*/  BRA `(.L_x_191) ;  /* 0xffffffac00347947 */ /* 0x000fea000383ffff */
.L_x_64:
[----:B-1----:R1:W2:Y:S02]  /*8690*/  SYNCS.PHASECHK.TRANS64.TRYWAIT P0, [R0+URZ+0x240], R4 ;  /* 0x00024004000075a7 */ /* 0x0022a400080011ff */
[----:B--2---:R-:W-:Y:S05]  /*86a0*/  @!P0 NANOSLEEP.SYNCS 0x989680 ;  /* 0x009896800000895d */ /* 0x004fea0003900000 */
[----:B------:R-:W2:Y:S02]  /*86b0*/  @!P0 SYNCS.PHASECHK.TRANS64 P0, [R0+URZ+0x240], R4 ;  /* 0x00024004000085a7 */ /* 0x000ea400080010ff */
[----:B--2---:R-:W-:Y:S05]  /*86c0*/  @!P0 BRA `(.L_x_64) ;  /* 0xfffffffc00f08947 */ /* 0x004fea000383ffff */
[----:B------:R-:W-:Y:S05]  /*86d0*/  BRA `(.L_x_192) ;  /* 0xffffffac00907947 */ /* 0x000fea000383ffff */
.L_x_65:
[----:B------:R-:W-:-:S07]  /*86e0*/  MOV R0, UR5 ;  /* 0x0000000500007c02 */ /* 0x000fce0008000f00 */
.L_x_193:
[----:B-1----:R1:W2:Y:S02]  /*86f0*/  SYNCS.PHASECHK.TRANS64.TRYWAIT P0, [R0+URZ+0x1f0], R5 ;  /* 0x0001f005000075a7 */ /* 0x0022a400080011ff */
[----:B--2---:R-:W-:Y:S05]  /*8700*/  @!P0 NANOSLEEP.SYNCS 0x989680 ;  /* 0x009896800000895d */ /* 0x004fea0003900000 */
[----:B------:R-:W2:Y:S02]  /*8710*/  @!P0 SYNCS.PHASECHK.TRANS64 P0, [R0+URZ+0x1f0], R5 ;  /* 0x0001f005000085a7 */ /* 0x000ea400080010ff */
[----:B--2---:R-:W-:Y:S05]  /*8720*/  @!P0 BRA `(.L_x_193) ;  /* 0xfffffffc00f08947 */ /* 0x004fea000383ffff */
[----:B------:R-:W-:Y:S05]  /*8730*/  BRA `(.L_x_194) ;  /* 0xffffffac00a07947 */ /* 0x000fea000383ffff */
.L_x_66:
[----:B-1----:R1:W2:Y:S02]  /*8740*/  SYNCS.PHASECHK.TRANS64.TRYWAIT P1, [R0+URZ+0x1e0], R4 ;  /* 0x0001e004000075a7 */ /* 0x0022a400080211ff */
[----:B--2---:R-:W-:Y:S05]  /*8750*/  @!P1 NANOSLEEP.SYNCS 0x989680 ;  /* 0x009896800000995d */ /* 0x004fea0003900000 */
[----:B------:R-:W2:Y:S02]  /*8760*/  @!P1 SYNCS.PHASECHK.TRANS64 P1, [R0+URZ+0x1e0], R4 ;  /* 0x0001e004000095a7 */ /* 0x000ea400080210ff */
[----:B--2---:R-:W-:Y:S05]  /*8770*/  @!P1 BRA `(.L_x_66) ;  /* 0xfffffffc00f09947 */ /* 0x004fea000383ffff */
[----:B------:R-:W-:Y:S05]  /*8780*/  BRA `(.L_x_195) ;  /* 0xffffffac00d07947 */ /* 0x000fea000383ffff */
.L_x_69:
[----:B------:R-:W-:-:S07]  /*8790*/  MOV R0, UR5 ;  /* 0x0000000500007c02 */ /* 0x000fce0008000f00 */
.L_x_196:
[----:B-1----:R1:W2:Y:S02]  /*87a0*/  SYNCS.PHASECHK.TRANS64.TRYWAIT P0, [R0+URZ+0x1f0], R2 ;  /* 0x0001f002000075a7 */ /* 0x0022a400080011ff */
[----:B--2---:R-:W-:Y:S05]  /*87b0*/  @!P0 NANOSLEEP.SYNCS 0x989680 ;  /* 0x009896800000895d */ /* 0x004fea0003900000 */
[----:B------:R-:W2:Y:S02]  /*87c0*/  @!P0 SYNCS.PHASECHK.TRANS64 P0, [R0+URZ+0x1f0], R2 ;  /* 0x0001f002000085a7 */ /* 0x000ea400080010ff */
[----:B--2---:R-:W-:Y:S05]  /*87d0*/  @!P0 BRA `(.L_x_196) ;  /* 0xfffffffc00f08947 */ /* 0x004fea000383ffff */
[----:B------:R-:W-:Y:S05]  /*87e0*/  BRA `(.L_x_68) ;  /* 0xffffffb000247947 */ /* 0x000fea000383ffff */
.L_x_76:
[----:B-1----:R1:W2:Y:S02]  /*87f0*/  SYNCS.PHASECHK.TRANS64.TRYWAIT P1, [R0+URZ+0x1e0], R2 ;  /* 0x0001e002000075a7 */ /* 0x0022a400080211ff */
[----:B--2---:R-:W-:Y:S05]  /*8800*/  @!P1 NANOSLEEP.SYNCS 0x989680 ;  /* 0x009896800000995d */ /* 0x004fea0003900000 */
[----:B------:R-:W2:Y:S02]  /*8810*/  @!P1 SYNCS.PHASECHK.TRANS64 P1, [R0+URZ+0x1e0], R2 ;  /* 0x0001e002000095a7 */ /* 0x000ea400080210ff */
[----:B--2---:R-:W-:Y:S05]  /*8820*/  @!P1 BRA `(.L_x_76) ;  /* 0xfffffffc00f09947 */ /* 0x004fea000383ffff */
[----:B------:R-:W-:Y:S05]  /*8830*/  BRA `(.L_x_197) ;  /* 0xffffffb400847947 */ /* 0x000fea000383ffff */
.L_x_77:
[----:B------:R-:W-:-:S07]  /*8840*/  MOV R2, UR8 ;  /* 0x0000000800027c02 */ /* 0x000fce0008000f00 */
.L_x_198:
[----:B-1----:R1:W2:Y:S02]  /*8850*/  SYNCS.PHASECHK.TRANS64.TRYWAIT P0, [R2+URZ+0x220], R0 ;  /* 0x00022000020075a7 */ /* 0x0022a400080011ff */
[----:B--2---:R-:W-:Y:S05]  /*8860*/  @!P0 NANOSLEEP.SYNCS 0x989680 ;  /* 0x009896800000895d */ /* 0x004fea0003900000 */
[----:B------:R-:W2:Y:S02]  /*8870*/  @!P0 SYNCS.PHASECHK.TRANS64 P0, [R2+URZ+0x220], R0 ;  /* 0x00022000020085a7 */ /* 0x000ea400080010ff */
[----:B--2---:R-:W-:Y:S05]  /*8880*/  @!P0 BRA `(.L_x_198) ;  /* 0xfffffffc00f08947 */ /* 0x004fea000383ffff */
[----:B------:R-:W-:Y:S05]  /*8890*/  BRA `(.L_x_199) ;  /* 0xffffffb400d47947 */ /* 0x000fea000383ffff */
.L_x_80:
[----:B------:R-:W-:Y:S07]  /*88a0*/  MOV R0, UR7 ;  /* 0x0000000700007c02 */ /* 0x000fee0008000f00 */
.L_x_200:
[----:B-1----:R1:W2:Y:S02]  /*88b0*/  SYNCS.PHASECHK.TRANS64.TRYWAIT P0, [R0+URZ], R2 ;  /* 0x00000002000075a7 */ /* 0x0022a400080011ff */
[----:B--2---:R-:W-:Y:S05]  /*88c0*/  @!P0 NANOSLEEP.SYNCS 0x989680 ;  /* 0x009896800000895d */ /* 0x004fea0003900000 */
[----:B------:R-:W2:Y:S02]  /*88d0*/  @!P0 SYNCS.PHASECHK.TRANS64 P0, [R0+URZ], R2 ;  /* 0x00000002000085a7 */ /* 0x000ea400080010ff */
[----:B--2---:R-:W-:Y:S05]  /*88e0*/  @!P0 BRA `(.L_x_200) ;  /* 0xfffffffc00f08947 */ /* 0x004fea000383ffff */
[----:B------:R-:W-:Y:S05]  /*88f0*/  BRA `(.L_x_79) ;  /* 0xffffffb400f07947 */ /* 0x000fea000383ffff */
.L_x_83:
[----:B------:R-:W-:-:S07]  /*8900*/  MOV R0, UR5 ;  /* 0x0000000500007c02 */ /* 0x000fce0008000f00 */
.L_x_201:
[----:B--2---:R2:W3:Y:S02]  /*8910*/  SYNCS.PHASECHK.TRANS64.TRYWAIT P0, [R0+URZ], R2 ;  /* 0x00000002000075a7 */ /* 0x0044e400080011ff */
[----:B---3--:R-:W-:Y:S05]  /*8920*/  @!P0 NANOSLEEP.SYNCS 0x989680 ;  /* 0x009896800000895d */ /* 0x008fea0003900000 */
[----:B------:R-:W3:Y:S02]  /*8930*/  @!P0 SYNCS.PHASECHK.TRANS64 P0, [R0+URZ], R2 ;  /* 0x00000002000085a7 */ /* 0x000ee400080010ff */
[----:B---3--:R-:W-:Y:S05]  /*8940*/  @!P0 BRA `(.L_x_201) ;  /* 0xfffffffc00f08947 */ /* 0x008fea000383ffff */
[----:B------:R-:W-:Y:S05]  /*8950*/  BRA `(.L_x_202) ;  /* 0xffffffb800a47947 */ /* 0x000fea000383ffff */
.L_x_84:
[----:B------:R-:W-:-:S07]  /*8960*/  MOV R0, UR5 ;  /* 0x0000000500007c02 */ /* 0x000fce0008000f00 */
.L_x_203:
[----:B-1----:R1:W2:Y:S02]  /*8970*/  SYNCS.PHASECHK.TRANS64.TRYWAIT P0, [R0+URZ], R3 ;  /* 0x00000003000075a7 */ /* 0x0022a400080011ff */
[----:B--2---:R-:W-:Y:S05]  /*8980*/  @!P0 NANOSLEEP.SYNCS 0x989680 ;  /* 0x009896800000895d */ /* 0x004fea0003900000 */
[----:B------:R-:W2:Y:S02]  /*8990*/  @!P0 SYNCS.PHASECHK.TRANS64 P0, [R0+URZ], R3 ;  /* 0x00000003000085a7 */ /* 0x000ea400080010ff */
[----:B--2---:R-:W-:Y:S05]  /*89a0*/  @!P0 BRA `(.L_x_203) ;  /* 0xfffffffc00f08947 */ /* 0x004fea000383ffff */
[----:B------:R-:W-:Y:S05]  /*89b0*/  BRA `(.L_x_204) ;  /* 0xffffffb800b07947 */ /* 0x000fea000383ffff */
.L_x_85:
[----:B------:R-:W-:-:S07]  /*89c0*/  MOV R0, UR5 ;  /* 0x0000000500007c02 */ /* 0x000fce0008000f00 */
.L_x_205:
[----:B-1----:R1:W2:Y:S02]  /*89d0*/  SYNCS.PHASECHK.TRANS64.TRYWAIT P0, [R0+URZ], R3 ;  /* 0x00000003000075a7 */ /* 0x0022a400080011ff */
[----:B--2---:R-:W-:Y:S05]  /*89e0*/  @!P0 NANOSLEEP.SYNCS 0x989680 ;  /* 0x009896800000895d */ /* 0x004fea0003900000 */
[----:B------:R-:W2:Y:S02]  /*89f0*/  @!P0 SYNCS.PHASECHK.TRANS64 P0, [R0+URZ], R3 ;  /* 0x00000003000085a7 */ /* 0x000ea400080010ff */
[----:B--2---:R-:W-:Y:S05]  /*8a00*/  @!P0 BRA `(.L_x_205) ;  /* 0xfffffffc00f08947 */ /* 0x004fea000383ffff */
[----:B------:R-:W-:Y:S05]  /*8a10*/  BRA `(.L_x_206) ;  /* 0xffffffb800bc7947 */ /* 0x000fea000383ffff */
.L_x_86:
[----:B-1----:R-:W-:-:S07]  /*8a20*/  MOV R0, UR7 ;  /* 0x0000000700007c02 */ /* 0x002fce0008000f00 */
.L_x_207:
[----:B-1----:R1:W2:Y:S02]  /*8a30*/  SYNCS.PHASECHK.TRANS64.TRYWAIT P0, [R0+URZ], R2 ;  /* 0x00000002000075a7 */ /* 0x0022a400080011ff */
[----:B--2---:R-:W-:Y:S05]  /*8a40*/  @!P0 NANOSLEEP.SYNCS 0x989680 ;  /* 0x009896800000895d */ /* 0x004fea0003900000 */
[----:B------:R-:W2:Y:S02]  /*8a50*/  @!P0 SYNCS.PHASECHK.TRANS64 P0, [R0+URZ], R2 ;  /* 0x00000002000085a7 */ /* 0x000ea400080010ff */
[----:B--2---:R-:W-:Y:S05]  /*8a60*/  @!P0 BRA `(.L_x_207) ;  /* 0xfffffffc00f08947 */ /* 0x004fea000383ffff */
[----:B------:R-:W-:Y:S05]  /*8a70*/  BRA `(.L_x_208) ;  /* 0xffffffb800c87947 */ /* 0x000fea000383ffff */
.L_x_91:
[----:B--2---:R2:W3:Y:S02]  /*8a80*/  SYNCS.PHASECHK.TRANS64.TRYWAIT P0, [R0+URZ+0x1e0], R2 ;  /* 0x0001e002000075a7 */ /* 0x0044e400080011ff */
[----:B---3--:R-:W-:Y:S05]  /*8a90*/  @!P0 NANOSLEEP.SYNCS 0x989680 ;  /* 0x009896800000895d */ /* 0x008fea0003900000 */
[----:B------:R-:W3:Y:S02]  /*8aa0*/  @!P0 SYNCS.PHASECHK.TRANS64 P0, [R0+URZ+0x1e0], R2 ;  /* 0x0001e002000085a7 */ /* 0x000ee400080010ff */
[----:B---3--:R-:W-:Y:S05]  /*8ab0*/  @!P0 BRA `(.L_x_91) ;  /* 0xfffffffc00f08947 */ /* 0x008fea000383ffff */
[----:B------:R-:W-:Y:S05]  /*8ac0*/  BRA `(.L_x_209) ;  /* 0xffffffbc00c07947 */ /* 0x000fea000383ffff */
.L_x_94:
[----:B------:R-:W-:Y:S07]  /*8ad0*/  MOV R0, UR7 ;  /* 0x0000000700007c02 */ /* 0x000fee0008000f00 */
.L_x_210:
[----:B--2---:R2:W3:Y:S02]  /*8ae0*/  SYNCS.PHASECHK.TRANS64.TRYWAIT P0, [R0+URZ+0x1d8], R2 ;  /* 0x0001d802000075a7 */ /* 0x0044e400080011ff */
[----:B---3--:R-:W-:Y:S05]  /*8af0*/  @!P0 NANOSLEEP.SYNCS 0x989680 ;  /* 0x009896800000895d */ /* 0x008fea0003900000 */
[----:B------:R-:W3:Y:S02]  /*8b00*/  @!P0 SYNCS.PHASECHK.TRANS64 P0, [R0+URZ+0x1d8], R2 ;  /* 0x0001d802000085a7 */ /* 0x000ee400080010ff */
[----:B---3--:R-:W-:Y:S05]  /*8b10*/  @!P0 BRA `(.L_x_210) ;  /* 0xfffffffc00f08947 */ /* 0x008fea000383ffff */
[----:B------:R-:W-:Y:S05]  /*8b20*/  BRA `(.L_x_93) ;  /* 0xffffffc000a07947 */ /* 0x000fea000383ffff */
.L_x_97:
[----:B------:R-:W-:Y:S07]  /*8b30*/  MOV R0, UR15 ;  /* 0x0000000f00007c02 */ /* 0x000fee0008000f00 */
.L_x_211:
[----:B-1----:R1:W2:Y:S02]  /*8b40*/  SYNCS.PHASECHK.TRANS64.TRYWAIT P0, [R0+URZ+0x1b8], R9 ;  /* 0x0001b809000075a7 */ /* 0x0022a400080011ff */
[----:B--2---:R-:W-:Y:S05]  /*8b50*/  @!P0 NANOSLEEP.SYNCS 0x989680 ;  /* 0x009896800000895d */ /* 0x004fea0003900000 */
[----:B------:R-:W2:Y:S02]  /*8b60*/  @!P0 SYNCS.PHASECHK.TRANS64 P0, [R0+URZ+0x1b8], R9 ;  /* 0x0001b809000085a7 */ /* 0x000ea400080010ff */
[----:B--2---:R-:W-:Y:S05]  /*8b70*/  @!P0 BRA `(.L_x_211) ;  /* 0xfffffffc00f08947 */ /* 0x004fea000383ffff */
[----:B------:R-:W-:Y:S05]  /*8b80*/  BRA `(.L_x_212) ;  /* 0xffffffc400187947 */ /* 0x000fea000383ffff */
.L_x_98:
[----:B------:R-:W-:Y:S07]  /*8b90*/  MOV R0, UR13 ;  /* 0x0000000d00007c02 */ /* 0x000fee0008000f00 */
.L_x_213:
[----:B-1----:R1:W2:Y:S02]  /*8ba0*/  SYNCS.PHASECHK.TRANS64.TRYWAIT P0, [R0+URZ+0x1b8], R20 ;  /* 0x0001b814000075a7 */ /* 0x0022a400080011ff */
[----:B--2---:R-:W-:Y:S05]  /*8bb0*/  @!P0 NANOSLEEP.SYNCS 0x989680 ;  /* 0x009896800000895d */ /* 0x004fea0003900000 */
[----:B------:R-:W2:Y:S02]  /*8bc0*/  @!P0 SYNCS.PHASECHK.TRANS64 P0, [R0+URZ+0x1b8], R20 ;  /* 0x0001b814000085a7 */ /* 0x000ea400080010ff */
[----:B--2---:R-:W-:Y:S05]  /*8bd0*/  @!P0 BRA `(.L_x_213) ;  /* 0xfffffffc00f08947 */ /* 0x004fea000383ffff */
[----:B------:R-:W-:Y:S05]  /*8be0*/  BRA `(.L_x_214) ;  /* 0xffffffc400b87947 */ /* 0x000fea000383ffff */
.L_x_100:
[----:B------:R-:W-:-:S07]  /*8bf0*/  MOV R0, UR4 ;  /* 0x0000000400007c02 */ /* 0x000fce0008000f00 */
.L_x_215:
[----:B-1----:R1:W3:Y:S02]  /*8c00*/  SYNCS.PHASECHK.TRANS64.TRYWAIT P0, [R0+URZ], R2 ;  /* 0x00000002000075a7 */ /* 0x0022e400080011ff */
[----:B---3--:R-:W-:Y:S05]  /*8c10*/  @!P0 NANOSLEEP.SYNCS 0x989680 ;  /* 0x009896800000895d */ /* 0x008fea0003900000 */
[----:B------:R-:W3:Y:S02]  /*8c20*/  @!P0 SYNCS.PHASECHK.TRANS64 P0, [R0+URZ], R2 ;  /* 0x00000002000085a7 */ /* 0x000ee400080010ff */
[----:B---3--:R-:W-:Y:S05]  /*8c30*/  @!P0 BRA `(.L_x_215) ;  /* 0xfffffffc00f08947 */ /* 0x008fea000383ffff */
[----:B------:R-:W-:Y:S05]  /*8c40*/  BRA `(.L_x_216) ;  /* 0xffffffc800447947 */ /* 0x000fea000383ffff */
.L_x_101:
[----:B------:R-:W-:-:S07]  /*8c50*/  MOV R0, UR4 ;  /* 0x0000000400007c02 */ /* 0x000fce0008000f00 */
.L_x_217:
[----:B-1----:R1:W3:Y:S02]  /*8c60*/  SYNCS.PHASECHK.TRANS64.TRYWAIT P0, [R0+URZ], R2 ;  /* 0x00000002000075a7 */ /* 0x0022e400080011ff */
[----:B---3--:R-:W-:Y:S05]  /*8c70*/  @!P0 NANOSLEEP.SYNCS 0x989680 ;  /* 0x009896800000895d */ /* 0x008fea0003900000 */
[----:B------:R-:W3:Y:S02]  /*8c80*/  @!P0 SYNCS.PHASECHK.TRANS64 P0, [R0+URZ], R2 ;  /* 0x00000002000085a7 */ /* 0x000ee400080010ff */
[----:B---3--:R-:W-:Y:S05]  /*8c90*/  @!P0 BRA `(.L_x_217) ;  /* 0xfffffffc00f08947 */ /* 0x008fea000383ffff */
[----:B------:R-:W-:Y:S05]  /*8ca0*/  BRA `(.L_x_218) ;  /* 0xffffffc800507947 */ /* 0x000fea000383ffff */
.L_x_103:
[----:B--2---:R2:W4:Y:S02]  /*8cb0*/  SYNCS.PHASECHK.TRANS64.TRYWAIT P0, [R0+URZ+0x1e0], R2 ;  /* 0x0001e002000075a7 */ /* 0x00452400080011ff */
[----:B----4-:R-:W-:Y:S05]  /*8cc0*/  @!P0 NANOSLEEP.SYNCS 0x989680 ;  /* 0x009896800000895d */ /* 0x010fea0003900000 */
[----:B------:R-:W4:Y:S02]  /*8cd0*/  @!P0 SYNCS.PHASECHK.TRANS64 P0, [R0+URZ+0x1e0], R2 ;  /* 0x0001e002000085a7 */ /* 0x000f2400080010ff */
[----:B----4-:R-:W-:Y:S05]  /*8ce0*/  @!P0 BRA `(.L_x_103) ;  /* 0xfffffffc00f08947 */ /* 0x010fea000383ffff */
[----:B------:R-:W-:Y:S05]  /*8cf0*/  BRA `(.L_x_219) ;  /* 0xffffffcc00407947 */ /* 0x000fea000383ffff */
.L_x_113:
[----:B-1----:R1:W3:Y:S02]  /*8d00*/  SYNCS.PHASECHK.TRANS64.TRYWAIT P1, [R2+URZ+0x1a0], R4 ;  /* 0x0001a004020075a7 */ /* 0x0022e400080211ff */
[----:B---3--:R-:W-:Y:S05]  /*8d10*/  @!P1 NANOSLEEP.SYNCS 0x989680 ;  /* 0x009896800000995d */ /* 0x008fea0003900000 */
[----:B------:R-:W3:Y:S02]  /*8d20*/  @!P1 SYNCS.PHASECHK.TRANS64 P1, [R2+URZ+0x1a0], R4 ;  /* 0x0001a004020095a7 */ /* 0x000ee400080210ff */
[----:B---3--:R-:W-:Y:S05]  /*8d30*/  @!P1 BRA `(.L_x_113) ;  /* 0xfffffffc00f09947 */ /* 0x008fea000383ffff */
[----:B------:R-:W-:Y:S05]  /*8d40*/  BRA `(.L_x_112) ;  /* 0xffffffd800407947 */ /* 0x000fea000383ffff */
.L_x_115:
[----:B-1----:R1:W2:Y:S02]  /*8d50*/  SYNCS.PHASECHK.TRANS64.TRYWAIT P0, [R44+URZ+0x200], R3 ;  /* 0x000200032c0075a7 */ /* 0x0022a400080011ff */
[----:B--2---:R-:W-:Y:S05]  /*8d60*/  @!P0 NANOSLEEP.SYNCS 0x989680 ;  /* 0x009896800000895d */ /* 0x004fea0003900000 */
[----:B------:R-:W2:Y:S02]  /*8d70*/  @!P0 SYNCS.PHASECHK.TRANS64 P0, [R44+URZ+0x200], R3 ;  /* 0x000200032c0085a7 */ /* 0x000ea400080010ff */
[----:B--2---:R-:W-:Y:S05]  /*8d80*/  @!P0 BRA `(.L_x_115) ;  /* 0xfffffffc00f08947 */ /* 0x004fea000383ffff */
[----:B------:R-:W-:Y:S05]  /*8d90*/  BRA `(.L_x_114) ;  /* 0xffffffd800907947 */ /* 0x000fea000383ffff */
.L_x_126:
[----:B-1----:R1:W2:Y:S02]  /*8da0*/  SYNCS.PHASECHK.TRANS64.TRYWAIT P0, [R2+URZ+0x1a0], R45 ;  /* 0x0001a02d020075a7 */ /* 0x0022a400080011ff */
[----:B--2---:R-:W-:Y:S05]  /*8db0*/  @!P0 NANOSLEEP.SYNCS 0x989680 ;  /* 0x009896800000895d */ /* 0x004fea0003900000 */
[----:B------:R-:W2:Y:S02]  /*8dc0*/  @!P0 SYNCS.PHASECHK.TRANS64 P0, [R2+URZ+0x1a0], R45 ;  /* 0x0001a02d020085a7 */ /* 0x000ea400080010ff */
[----:B--2---:R-:W-:Y:S05]  /*8dd0*/  @!P0 BRA `(.L_x_126) ;  /* 0xfffffffc00f08947 */ /* 0x004fea000383ffff */
[----:B------:R-:W-:Y:S05]  /*8de0*/  BRA `(.L_x_125) ;  /* 0xffffffe000a07947 */ /* 0x000fea000383ffff */
        .weak           $__internal_0_$__cuda_sm10x_tcgen05_guardrail_trap_col_being_dealloced_not_returned_by_alloc
        .type           $__internal_0_$__cuda_sm10x_tcgen05_guardrail_trap_col_being_dealloced_not_returned_by_alloc,@function
        .size           $__internal_0_$__cuda_sm10x_tcgen05_guardrail_trap_col_being_dealloced_not_returned_by_alloc,($__internal_1_$__cuda_sm10x_tcgen05_guardrail_trap_phase_invalid_during_alloc - $__internal_0_$__cuda_sm10x_tcgen05_guardrail_trap_col_being_dealloced_not_returned_by_alloc)
$__internal_0_$__cuda_sm10x_tcgen05_guardrail_trap_col_being_dealloced_not_returned_by_alloc:
[----:B------:R-:W-:Y:S05]  /*8df0*/  BPT.TRAP 0x1 ;  /* 0x000000040000795c */ /* 0x000fea0000300000 */
[----:B------:R-:W-:-:S04]  /*8e00*/  HFMA2 R3, -RZ, RZ, 0, 0 ;  /* 0x00000000ff037431 */ /* 0x000fc800000001ff */
[----:B------:R-:W-:Y:S05]  /*8e10*/  RET.REL.NODEC R2 `(_ZN7cutlass13device_kernelINS_4gemm6kernel13GemmUniversalIN4cute5tupleIJiiiiEEENS1_10collective13CollectiveMmaINS1_35MainloopSm100TmaUmmaWarpSpecializedILi26ELi2ELi4ENS5_IJNS4_1CILi1EEESB_SB_EEEEENS5_IJNSA_ILi64EEESE_NSA_ILi32EEEEEENS_10bfloat16_tENS5_IJlSB_lEEESH_SI_NS4_8TiledMMAINS4_8MMA_AtomIJNS4_20SM100_MMA_F16BF16_SSISH_SH_fLi64ELi64ELNS4_4UMMA5MajorE0ELSN_0ELNSM_7ScaleInE0ELSO_0EEEEEENS4_6LayoutISC_NS5_IJNSA_ILi0EEESS_SS_EEEEENS5_IJNS4_10UnderscoreESV_SV_EEEEENS4_13SM90_TMA_LOADENS4_14ComposedLayoutINS4_7SwizzleILi2ELi4ELi3EEENS4_18smem_ptr_flag_bitsILi16EEENSR_INS5_IJNSA_ILi8EEESF_EEENS5_IJSF_SB_EEEEEEEvNS4_8identityESY_S18_vS19_EENS_8epilogue10collective18CollectiveEpilogueINS1B_23Sm100TmaWarpSpecializedILi3ELi2ELi16ELb1ELb0EEEJSG_NS5_IJNSR_ISE_SB_EENSR_ISF_SB_EEEEESH_SI_SH_SI_NS1B_6fusion15FusionCallbacksIS1F_NS1J_17LinearCombinationISH_fSH_fLNS_15FloatRoundStyleE2EEESG_S1I_JEEENS4_5SM1004TMEM4LOAD26SM100_TMEM_LOAD_16dp256b4xESY_S18_NS4_17SM75_U32x4_LDSM_NENS4_14SM90_TMA_STOREES18_NS4_17SM90_U32x4_STSM_NENS4_39AutoVectorizingCopyWithAssumedAlignmentILi128EEEEEEvvEEEEvNT_6ParamsE) ;  /* 0xffffff7002787950 */ /* 0x000fea0003c3ffff */
        .weak           $__internal_1_$__cuda_sm10x_tcgen05_guardrail_trap_phase_invalid_during_alloc
        .type           $__internal_1_$__cuda_sm10x_tcgen05_guardrail_trap_phase_invalid_during_alloc,@function
        .size           $__internal_1_$__cuda_sm10x_tcgen05_guardrail_trap_phase_invalid_during_alloc,($__internal_2_$__cuda_sm10x_tcgen05_guardrail_trap_unallocated_columns_being_dealloced - $__internal_1_$__cuda_sm10x_tcgen05_guardrail_trap_phase_invalid_during_alloc)
$__internal_1_$__cuda_sm10x_tcgen05_guardrail_trap_phase_invalid_during_alloc:
[----:B------:R-:W-:Y:S05]  /*8e20*/  BPT.TRAP 0x1 ;  /* 0x000000040000795c */ /* 0x000fea0000300000 */
[----:B------:R-:W-:-:S04]  /*8e30*/  MOV R3, 0x0 ;  /* 0x0000000000037802 */ /* 0x000fc80000000f00 */
[----:B------:R-:W-:Y:S05]  /*8e40*/  RET.REL.NODEC R2 `(_ZN7cutlass13device_kernelINS_4gemm6kernel13GemmUniversalIN4cute5tupleIJiiiiEEENS1_10collective13CollectiveMmaINS1_35MainloopSm100TmaUmmaWarpSpecializedILi26ELi2ELi4ENS5_IJNS4_1CILi1EEESB_SB_EEEEENS5_IJNSA_ILi64EEESE_NSA_ILi32EEEEEENS_10bfloat16_tENS5_IJlSB_lEEESH_SI_NS4_8TiledMMAINS4_8MMA_AtomIJNS4_20SM100_MMA_F16BF16_SSISH_SH_fLi64ELi64ELNS4_4UMMA5MajorE0ELSN_0ELNSM_7ScaleInE0ELSO_0EEEEEENS4_6LayoutISC_NS5_IJNSA_ILi0EEESS_SS_EEEEENS5_IJNS4_10UnderscoreESV_SV_EEEEENS4_13SM90_TMA_LOADENS4_14ComposedLayoutINS4_7SwizzleILi2ELi4ELi3EEENS4_18smem_ptr_flag_bitsILi16EEENSR_INS5_IJNSA_ILi8EEESF_EEENS5_IJSF_SB_EEEEEEEvNS4_8identityESY_S18_vS19_EENS_8epilogue10collective18CollectiveEpilogueINS1B_23Sm100TmaWarpSpecializedILi3ELi2ELi16ELb1ELb0EEEJSG_NS5_IJNSR_ISE_SB_EENSR_ISF_SB_EEEEESH_SI_SH_SI_NS1B_6fusion15FusionCallbacksIS1F_NS1J_17LinearCombinationISH_fSH_fLNS_15FloatRoundStyleE2EEESG_S1I_JEEENS4_5SM1004TMEM4LOAD26SM100_TMEM_LOAD_16dp256b4xESY_S18_NS4_17SM75_U32x4_LDSM_NENS4_14SM90_TMA_STOREES18_NS4_17SM90_U32x4_STSM_NENS4_39AutoVectorizingCopyWithAssumedAlignmentILi128EEEEEEvvEEEEvNT_6ParamsE) ;  /* 0xffffff70026c7950 */ /* 0x000fea0003c3ffff */
        .weak           $__internal_2_$__cuda_sm10x_tcgen05_guardrail_trap_unallocated_columns_being_dealloced
        .type           $__internal_2_$__cuda_sm10x_tcgen05_guardrail_trap_unallocated_columns_being_dealloced,@function
        .size           $__internal_2_$__cuda_sm10x_tcgen05_guardrail_trap_unallocated_columns_being_dealloced,(.L_x_221 - $__internal_2_$__cuda_sm10x_tcgen05_guardrail_trap_unallocated_columns_being_dealloced)
$__internal_2_$__cuda_sm10x_tcgen05_guardrail_trap_unallocated_columns_being_dealloced:
[----:B------:R-:W-:Y:S05]  /*8e50*/  BPT.TRAP 0x1 ;  /* 0x000000040000795c */ /* 0x000fea0000300000 */
[----:B------:R-:W-:-:S04]  /*8e60*/  HFMA2 R3, -RZ, RZ, 0, 0 ;  /* 0x00000000ff037431 */ /* 0x000fc800000001ff */
[----:B------:R-:W-:Y:S05]  /*8e70*/  RET.REL.NODEC R2 `(_ZN7cutlass13device_kernelINS_4gemm6kernel13GemmUniversalIN4cute5tupleIJiiiiEEENS1_10collective13CollectiveMmaINS1_35MainloopSm100TmaUmmaWarpSpecializedILi26ELi2ELi4ENS5_IJNS4_1CILi1EEESB_SB_EEEEENS5_IJNSA_ILi64EEESE_NSA_ILi32EEEEEENS_10bfloat16_tENS5_IJlSB_lEEESH_SI_NS4_8TiledMMAINS4_8MMA_AtomIJNS4_20SM100_MMA_F16BF16_SSISH_SH_fLi64ELi64ELNS4_4UMMA5MajorE0ELSN_0ELNSM_7ScaleInE0ELSO_0EEEEEENS4_6LayoutISC_NS5_IJNSA_ILi0EEESS_SS_EEEEENS5_IJNS4_10UnderscoreESV_SV_EEEEENS4_13SM90_TMA_LOADENS4_14ComposedLayoutINS4_7SwizzleILi2ELi4ELi3EEENS4_18smem_ptr_flag_bitsILi16EEENSR_INS5_IJNSA_ILi8EEESF_EEENS5_IJSF_SB_EEEEEEEvNS4_8identityESY_S18_vS19_EENS_8epilogue10collective18CollectiveEpilogueINS1B_23Sm100TmaWarpSpecializedILi3ELi2ELi16ELb1ELb0EEEJSG_NS5_IJNSR_ISE_SB_EENSR_ISF_SB_EEEEESH_SI_SH_SI_NS1B_6fusion15FusionCallbacksIS1F_NS1J_17LinearCombinationISH_fSH_fLNS_15FloatRoundStyleE2EEESG_S1I_JEEENS4_5SM1004TMEM4LOAD26SM100_TMEM_LOAD_16dp256b4xESY_S18_NS4_17SM75_U32x4_LDSM_NENS4_14SM90_TMA_STOREES18_NS4_17SM90_U32x4_STSM_NENS4_39AutoVectorizingCopyWithAssumedAlignmentILi128EEEEEEvvEEEEvNT_6ParamsE) ;  /* 0xffffff7002607950 */ /* 0x000fea0003c3ffff */
.L_x_220:
[----:B------:R-:W-:-:S00]  /*8e80*/  BRA `(.L_x_220) ;  /* 0xfffffffc00fc7947 */ /* 0x000fc0000383ffff */
[----:B------:R-:W-:-:S00]  /*8e90*/  NOP ;  /* 0x0000000000007918 */ /* 0x000fc00000000000 */
        /* <DEDUP_REMOVED lines=14> */
.L_x_221:


//--------------------- .nv.global.init           --------------------------
	.section	.nv.global.init,"aw",@progbits
.nv.global.init:
	.type		$str$27,@object
	.size		$str$27,($str$28 - $str$27)
$str$27:
        /*0000*/ 	.byte	0x28, 0x61, 0x64, 0x64, 0x72, 0x65, 0x73, 0x73, 0x20, 0x26, 0x20, 0x6d, 0x61, 0x73, 0x6b, 0x29
        /*0010*/ 	.byte	0x20, 0x3d, 0x3d, 0x20, 0x30, 0x00
	.type		$str$28,@object
	.size		$str$28,($str$26 - $str$28)
$str$28:
        /*0016*/ 	.byte	0x2f, 0x74, 0x6d, 0x70, 0x2f, 0x63, 0x75, 0x74, 0x6c, 0x61, 0x73, 0x73, 0x5f, 0x73, 0x77, 0x65
        /*0026*/ 	.byte	0x65, 0x70, 0x5f, 0x73, 0x72, 0x63, 0x2f, 0x69, 0x6e, 0x63, 0x6c, 0x75, 0x64, 0x65, 0x2f, 0x63
        /*0036*/ 	.byte	0x75, 0x74, 0x65, 0x2f, 0x70, 0x6f, 0x69, 0x6e, 0x74, 0x65, 0x72, 0x5f, 0x66, 0x6c, 0x61, 0x67
        /*0046*/ 	.byte	0x67, 0x65, 0x64, 0x2e, 0x68, 0x70, 0x70, 0x00
	.type		$str$26,@object
	.size		$str$26,($str$25 - $str$26)
$str$26:
        /*004e*/ 	.byte	0x2f, 0x74, 0x6d, 0x70, 0x2f, 0x63, 0x75, 0x74, 0x6c, 0x61, 0x73, 0x73, 0x5f, 0x73, 0x77, 0x65
        /*005e*/ 	.byte	0x65, 0x70, 0x5f, 0x73, 0x72, 0x63, 0x2f, 0x69, 0x6e, 0x63, 0x6c, 0x75, 0x64, 0x65, 0x2f, 0x63
        /*006e*/ 	.byte	0x75, 0x74, 0x65, 0x2f, 0x61, 0x74, 0x6f, 0x6d, 0x2f, 0x63, 0x6f, 0x70, 0x79, 0x5f, 0x74, 0x72
        /*007e*/ 	.byte	0x61, 0x69, 0x74, 0x73, 0x5f, 0x73, 0x6d, 0x31, 0x30, 0x30, 0x2e, 0x68, 0x70, 0x70, 0x00
	.type		$str$25,@object
	.size		$str$25,(__unnamed_1 - $str$25)
$str$25:
        /*008d*/ 	.byte	0x28, 0x28, 0x75, 0x69, 0x6e, 0x74, 0x33, 0x32, 0x5f, 0x74, 0x28, 0x74, 0x68, 0x72, 0x65, 0x61
        /*009d*/ 	.byte	0x64, 0x49, 0x64, 0x78, 0x2e, 0x78, 0x29, 0x20, 0x2f, 0x20, 0x33, 0x32, 0x29, 0x20, 0x25, 0x20
        /*00ad*/ 	.byte	0x34, 0x29, 0x20, 0x3d, 0x3d, 0x20, 0x28, 0x28, 0x28, 0x74, 0x6d, 0x65, 0x6d, 0x5f, 0x61, 0x64
        /*00bd*/ 	.byte	0x64, 0x72, 0x20, 0x3e, 0x3e, 0x20, 0x31, 0x36, 0x29, 0x20, 0x2f, 0x20, 0x33, 0x32, 0x29, 0x20
        /*00cd*/ 	.byte	0x25, 0x20, 0x34, 0x29, 0x00
	.type		__unnamed_1,@object
	.size		__unnamed_1,(__unnamed_2 - __unnamed_1)
__unnamed_1:
        /*00d2*/ 	.byte	0x61, 0x75, 0x74, 0x6f, 0x20, 0x63, 0x75, 0x74, 0x65, 0x3a, 0x3a, 0x61, 0x73, 0x5f, 0x70, 0x6f
        /* <DEDUP_REMOVED lines=24> */
        /*0262*/ 	.byte	0x30, 0x34, 0x38, 0x3e, 0x3e, 0x3e, 0x3e, 0x5d, 0x00
	.type		__unnamed_2,@object
	.size		__unnamed_2,(.L_2 - __unnamed_2)
__unnamed_2:
        /* <DEDUP_REMOVED lines=45> */
        /*053b*/ 	.byte	0x3e, 0x3e, 0x3e, 0x5d, 0x00
.L_2:


//--------------------- .nv.shared._ZN7cutlass13device_kernelINS_4gemm6kernel13GemmUniversalIN4cute5tupleIJiiiiEEENS1_10collective13CollectiveMmaINS1_35MainloopSm100TmaUmmaWarpSpecializedILi26ELi2ELi4ENS5_IJNS4_1CILi1EEESB_SB_EEEEENS5_IJNSA_ILi64EEESE_NSA_ILi32EEEEEENS_10bfloat16_tENS5_IJlSB_lEEESH_SI_NS4_8TiledMMAINS4_8MMA_AtomIJNS4_20SM100_MMA_F16BF16_SSISH_SH_fLi64ELi64ELNS4_4UMMA5MajorE0ELSN_0ELNSM_7ScaleInE0ELSO_0EEEEEENS4_6LayoutISC_NS5_IJNSA_ILi0EEESS_SS_EEEEENS5_IJNS4_10UnderscoreESV_SV_EEEEENS4_13SM90_TMA_LOADENS4_14ComposedLayoutINS4_7SwizzleILi2ELi4ELi3EEENS4_18smem_ptr_flag_bitsILi16EEENSR_INS5_IJNSA_ILi8EEESF_EEENS5_IJSF_SB_EEEEEEEvNS4_8identityESY_S18_vS19_EENS_8epilogue10collective18CollectiveEpilogueINS1B_23Sm100TmaWarpSpecializedILi3ELi2ELi16ELb1ELb0EEEJSG_NS5_IJNSR_ISE_SB_EENSR_ISF_SB_EEEEESH_SI_SH_SI_NS1B_6fusion15FusionCallbacksIS1F_NS1J_17LinearCombinationISH_fSH_fLNS_15FloatRoundStyleE2EEESG_S1I_JEEENS4_5SM1004TMEM4LOAD26SM100_TMEM_LOAD_16dp256b4xESY_S18_NS4_17SM75_U32x4_LDSM_NENS4_14SM90_TMA_STOREES18_NS4_17SM90_U32x4_STSM_NENS4_39AutoVectorizingCopyWithAssumedAlignmentILi128EEEEEEvvEEEEvNT_6ParamsE --------------------------
	.section	.nv.shared._ZN7cutlass13device_kernelINS_4gemm6kernel13GemmUniversalIN4cute5tupleIJiiiiEEENS1_10collective13CollectiveMmaINS1_35MainloopSm100TmaUmmaWarpSpecializedILi26ELi2ELi4ENS5_IJNS4_1CILi1EEESB_SB_EEEEENS5_IJNSA_ILi64EEESE_NSA_ILi32EEEEEENS_10bfloat16_tENS5_IJlSB_lEEESH_SI_NS4_8TiledMMAINS4_8MMA_AtomIJNS4_20SM100_MMA_F16BF16_SSISH_SH_fLi64ELi64ELNS4_4UMMA5MajorE0ELSN_0ELNSM_7ScaleInE0ELSO_0EEEEEENS4_6LayoutISC_NS5_IJNSA_ILi0EEESS_SS_EEEEENS5_IJNS4_10UnderscoreESV_SV_EEEEENS4_13SM90_TMA_LOADENS4_14ComposedLayoutINS4_7SwizzleILi2ELi4ELi3EEENS4_18smem_ptr_flag_bitsILi16EEENSR_INS5_IJNSA_ILi8EEESF_EEENS5_IJSF_SB_EEEEEEEvNS4_8identityESY_S18_vS19_EENS_8epilogue10collective18CollectiveEpilogueINS1B_23Sm100TmaWarpSpecializedILi3ELi2ELi16ELb1ELb0EEEJSG_NS5_IJNSR_ISE_SB_EENSR_ISF_SB_EEEEESH_SI_SH_SI_NS1B_6fusion15FusionCallbacksIS1F_NS1J_17LinearCombinationISH_fSH_fLNS_15FloatRoundStyleE2EEESG_S1I_JEEENS4_5SM1004TMEM4LOAD26SM100_TMEM_LOAD_16dp256b4xESY_S18_NS4_17SM75_U32x4_LDSM_NENS4_14SM90_TMA_STOREES18_NS4_17SM90_U32x4_STSM_NENS4_39AutoVectorizingCopyWithAssumedAlignmentILi128EEEEEEvvEEEEvNT_6ParamsE,"aw",@nobits
	.sectionflags	@""
	.align	16
	.zero		1024


//--------------------- .nv.shared.reserved.0     --------------------------
	.section	.nv.shared.reserved.0,"aw",@nobits
	.weak		__nv_reservedSMEM_offset_0_alias
	.size		__nv_reservedSMEM_offset_0_alias, 0, 64
	.other		__nv_reservedSMEM_offset_0_alias,@"STO_CUDA_RESERVED_SHARED STV_DEFAULT"
__nv_reservedSMEM_offset_0_alias:
	.zero		0
.nv.shared.reserved.0:
	.zero		64
	.weak		__nv_reservedSMEM_tcgen05_partition
	.type		__nv_reservedSMEM_tcgen05_partition,@object
	.size		__nv_reservedSMEM_tcgen05_partition,(.L_0 - __nv_reservedSMEM_tcgen05_partition)
__nv_reservedSMEM_tcgen05_partition:
	.zero		32
.L_0:


//--------------------- .nv.global                --------------------------
	.section	.nv.global,"aw",@nobits
.nv.global:
	.type		_ZN39_INTERNAL_e7dd1ebb_4_k_cu_d8c13355_60214cute1_E,@object
	.size		_ZN39_INTERNAL_e7dd1ebb_4_k_cu_d8c13355_60214cute1_E,(_ZN39_INTERNAL_e7dd1ebb_4_k_cu_d8c13355_60214cuda3std3__45__cpo6cbeginE - _ZN39_INTERNAL_e7dd1ebb_4_k_cu_d8c13355_60214cute1_E)
_ZN39_INTERNAL_e7dd1ebb_4_k_cu_d8c13355_60214cute1_E:
	.zero		1
	.type		_ZN39_INTERNAL_e7dd1ebb_4_k_cu_d8c13355_60214cuda3std3__45__cpo6cbeginE,@object
	.size		_ZN39_INTERNAL_e7dd1ebb_4_k_cu_d8c13355_60214cuda3std3__45__cpo6cbeginE,(_ZN39_INTERNAL_e7dd1ebb_4_k_cu_d8c13355_60214cuda3std3__48in_placeE - _ZN39_INTERNAL_e7dd1ebb_4_k_cu_d8c13355_60214cuda3std3__45__cpo6cbeginE)
_ZN39_INTERNAL_e7dd1ebb_4_k_cu_d8c13355_60214cuda3std3__45__cpo6cbeginE:
	.zero		1
	.type		_ZN39_INTERNAL_e7dd1ebb_4_k_cu_d8c13355_60214cuda3std3__48in_placeE,@object
	.size		_ZN39_INTERNAL_e7dd1ebb_4_k_cu_d8c13355_60214cuda3std3__48in_placeE,(_ZN39_INTERNAL_e7dd1ebb_4_k_cu_d8c13355_60214cuda3std6ranges3__45__cpo9iter_moveE - _ZN39_INTERNAL_e7dd1ebb_4_k_cu_d8c13355_60214cuda3std3__48in_placeE)
_ZN39_INTERNAL_e7dd1ebb_4_k_cu_d8c13355_60214cuda3std3__48in_placeE:
	.zero		1
	.type		_ZN39_INTERNAL_e7dd1ebb_4_k_cu_d8c13355_60214cuda3std6ranges3__45__cpo9iter_moveE,@object
	.size		_ZN39_INTERNAL_e7dd1ebb_4_k_cu_d8c13355_60214cuda3std6ranges3__45__cpo9iter_moveE,(_ZN39_INTERNAL_e7dd1ebb_4_k_cu_d8c13355_60214cuda3std3__45__cpo5beginE - _ZN39_INTERNAL_e7dd1ebb_4_k_cu_d8c13355_60214cuda3std6ranges3__45__cpo9iter_moveE)
_ZN39_INTERNAL_e7dd1ebb_4_k_cu_d8c13355_60214cuda3std6ranges3__45__cpo9iter_moveE:
	.zero		1
	.type		_ZN39_INTERNAL_e7dd1ebb_4_k_cu_d8c13355_60214cuda3std3__45__cpo5beginE,@object
	.size		_ZN39_INTERNAL_e7dd1ebb_4_k_cu_d8c13355_60214cuda3std3__45__cpo5beginE,(_ZN39_INTERNAL_e7dd1ebb_4_k_cu_d8c13355_60214cuda3std3__441_GLOBAL__N__e7dd1ebb_4_k_cu_d8c13355_60216ignoreE - _ZN39_INTERNAL_e7dd1ebb_4_k_cu_d8c13355_60214cuda3std3__45__cpo5beginE)
_ZN39_INTERNAL_e7dd1ebb_4_k_cu_d8c13355_60214cuda3std3__45__cpo5beginE:
	.zero		1
	.type		_ZN39_INTERNAL_e7dd1ebb_4_k_cu_d8c13355_60214cuda3std3__441_GLOBAL__N__e7dd1ebb_4_k_cu_d8c13355_60216ignoreE,@object
	.size		_ZN39_INTERNAL_e7dd1ebb_4_k_cu_d8c13355_60214cuda3std3__441_GLOBAL__N__e7dd1ebb_4_k_cu_d8c13355_60216ignoreE,(_ZN39_INTERNAL_e7dd1ebb_4_k_cu_d8c13355_60214cute7productE - _ZN39_INTERNAL_e7dd1ebb_4_k_cu_d8c13355_60214cuda3std3__441_GLOBAL__N__e7dd1ebb_4_k_cu_d8c13355_60216ignoreE)
_ZN39_INTERNAL_e7dd1ebb_4_k_cu_d8c13355_60214cuda3std3__441_GLOBAL__N__e7dd1ebb_4_k_cu_d8c13355_60216ignoreE:
	.zero		1
	.type		_ZN39_INTERNAL_e7dd1ebb_4_k_cu_d8c13355_60214cute7productE,@object
	.size		_ZN39_INTERNAL_e7dd1ebb_4_k_cu_d8c13355_60214cute7productE,(_ZN39_INTERNAL_e7dd1ebb_4_k_cu_d8c13355_60214cuda3std3__45__cpo3endE - _ZN39_INTERNAL_e7dd1ebb_4_k_cu_d8c13355_60214cute7productE)
_ZN39_INTERNAL_e7dd1ebb_4_k_cu_d8c13355_60214cute7productE:
	.zero		1
	.type		_ZN39_INTERNAL_e7dd1ebb_4_k_cu_d8c13355_60214cuda3std3__45__cpo3endE,@object
	.size		_ZN39_INTERNAL_e7dd1ebb_4_k_cu_d8c13355_60214cuda3std3__45__cpo3endE,(_ZN39_INTERNAL_e7dd1ebb_4_k_cu_d8c13355_60214cuda3std3__419piecewise_constructE - _ZN39_INTERNAL_e7dd1ebb_4_k_cu_d8c13355_60214cuda3std3__45__cpo3endE)
_ZN39_INTERNAL_e7dd1ebb_4_k_cu_d8c13355_60214cuda3std3__45__cpo3endE:
	.zero		1
	.type		_ZN39_INTERNAL_e7dd1ebb_4_k_cu_d8c13355_60214cuda3std3__419piecewise_constructE,@object
	.size		_ZN39_INTERNAL_e7dd1ebb_4_k_cu_d8c13355_60214cuda3std3__419piecewise_constructE,(_ZN39_INTERNAL_e7dd1ebb_4_k_cu_d8c13355_60214cuda3std3__45__cpo4cendE - _ZN39_INTERNAL_e7dd1ebb_4_k_cu_d8c13355_60214cuda3std3__419piecewise_constructE)
_ZN39_INTERNAL_e7dd1ebb_4_k_cu_d8c13355_60214cuda3std3__419piecewise_constructE:
	.zero		1
	.type		_ZN39_INTERNAL_e7dd1ebb_4_k_cu_d8c13355_60214cuda3std3__45__cpo4cendE,@object
	.size		_ZN39_INTERNAL_e7dd1ebb_4_k_cu_d8c13355_60214cuda3std3__45__cpo4cendE,(_ZN39_INTERNAL_e7dd1ebb_4_k_cu_d8c13355_60214cuda3std6ranges3__45__cpo4swapE - _ZN39_INTERNAL_e7dd1ebb_4_k_cu_d8c13355_60214cuda3std3__45__cpo4cendE)
_ZN39_INTERNAL_e7dd1ebb_4_k_cu_d8c13355_60214cuda3std3__45__cpo4cendE:
	.zero		1
	.type		_ZN39_INTERNAL_e7dd1ebb_4_k_cu_d8c13355_60214cuda3std6ranges3__45__cpo4swapE,@object
	.size		_ZN39_INTERNAL_e7dd1ebb_4_k_cu_d8c13355_60214cuda3std6ranges3__45__cpo4swapE,(.L_10 - _ZN39_INTERNAL_e7dd1ebb_4_k_cu_d8c13355_60214cuda3std6ranges3__45__cpo4swapE)
_ZN39_INTERNAL_e7dd1ebb_4_k_cu_d8c13355_60214cuda3std6ranges3__45__cpo4swapE:
	.zero		1
.L_10:


//--------------------- .nv.constant0._ZN7cutlass13device_kernelINS_4gemm6kernel13GemmUniversalIN4cute5tupleIJiiiiEEENS1_10collective13CollectiveMmaINS1_35MainloopSm100TmaUmmaWarpSpecializedILi26ELi2ELi4ENS5_IJNS4_1CILi1EEESB_SB_EEEEENS5_IJNSA_ILi64EEESE_NSA_ILi32EEEEEENS_10bfloat16_tENS5_IJlSB_lEEESH_SI_NS4_8TiledMMAINS4_8MMA_AtomIJNS4_20SM100_MMA_F16BF16_SSISH_SH_fLi64ELi64ELNS4_4UMMA5MajorE0ELSN_0ELNSM_7ScaleInE0ELSO_0EEEEEENS4_6LayoutISC_NS5_IJNSA_ILi0EEESS_SS_EEEEENS5_IJNS4_10UnderscoreESV_SV_EEEEENS4_13SM90_TMA_LOADENS4_14ComposedLayoutINS4_7SwizzleILi2ELi4ELi3EEENS4_18smem_ptr_flag_bitsILi16EEENSR_INS5_IJNSA_ILi8EEESF_EEENS5_IJSF_SB_EEEEEEEvNS4_8identityESY_S18_vS19_EENS_8epilogue10collective18CollectiveEpilogueINS1B_23Sm100TmaWarpSpecializedILi3ELi2ELi16ELb1ELb0EEEJSG_NS5_IJNSR_ISE_SB_EENSR_ISF_SB_EEEEESH_SI_SH_SI_NS1B_6fusion15FusionCallbacksIS1F_NS1J_17LinearCombinationISH_fSH_fLNS_15FloatRoundStyleE2EEESG_S1I_JEEENS4_5SM1004TMEM4LOAD26SM100_TMEM_LOAD_16dp256b4xESY_S18_NS4_17SM75_U32x4_LDSM_NENS4_14SM90_TMA_STOREES18_NS4_17SM90_U32x4_STSM_NENS4_39AutoVectorizingCopyWithAssumedAlignmentILi128EEEEEEvvEEEEvNT_6ParamsE --------------------------
	.section	.nv.constant0._ZN7cutlass13device_kernelINS_4gemm6kernel13GemmUniversalIN4cute5tupleIJiiiiEEENS1_10collective13CollectiveMmaINS1_35MainloopSm100TmaUmmaWarpSpecializedILi26ELi2ELi4ENS5_IJNS4_1CILi1EEESB_SB_EEEEENS5_IJNSA_ILi64EEESE_NSA_ILi32EEEEEENS_10bfloat16_tENS5_IJlSB_lEEESH_SI_NS4_8TiledMMAINS4_8MMA_AtomIJNS4_20SM100_MMA_F16BF16_SSISH_SH_fLi64ELi64ELNS4_4UMMA5MajorE0ELSN_0ELNSM_7ScaleInE0ELSO_0EEEEEENS4_6LayoutISC_NS5_IJNSA_ILi0EEESS_SS_EEEEENS5_IJNS4_10UnderscoreESV_SV_EEEEENS4_13SM90_TMA_LOADENS4_14ComposedLayoutINS4_7SwizzleILi2ELi4ELi3EEENS4_18smem_ptr_flag_bitsILi16EEENSR_INS5_IJNSA_ILi8EEESF_EEENS5_IJSF_SB_EEEEEEEvNS4_8identityESY_S18_vS19_EENS_8epilogue10collective18CollectiveEpilogueINS1B_23Sm100TmaWarpSpecializedILi3ELi2ELi16ELb1ELb0EEEJSG_NS5_IJNSR_ISE_SB_EENSR_ISF_SB_EEEEESH_SI_SH_SI_NS1B_6fusion15FusionCallbacksIS1F_NS1J_17LinearCombinationISH_fSH_fLNS_15FloatRoundStyleE2EEESG_S1I_JEEENS4_5SM1004TMEM4LOAD26SM100_TMEM_LOAD_16dp256b4xESY_S18_NS4_17SM75_U32x4_LDSM_NENS4_14SM90_TMA_STOREES18_NS4_17SM90_U32x4_STSM_NENS4_39AutoVectorizingCopyWithAssumedAlignmentILi128EEEEEEvvEEEEvNT_6ParamsE,"a",@progbits
	.sectionflags	@""
	.align	4
.nv.constant0._ZN7cutlass13device_kernelINS_4gemm6kernel13GemmUniversalIN4cute5tupleIJiiiiEEENS1_10collective13CollectiveMmaINS1_35MainloopSm100TmaUmmaWarpSpecializedILi26ELi2ELi4ENS5_IJNS4_1CILi1EEESB_SB_EEEEENS5_IJNSA_ILi64EEESE_NSA_ILi32EEEEEENS_10bfloat16_tENS5_IJlSB_lEEESH_SI_NS4_8TiledMMAINS4_8MMA_AtomIJNS4_20SM100_MMA_F16BF16_SSISH_SH_fLi64ELi64ELNS4_4UMMA5MajorE0ELSN_0ELNSM_7ScaleInE0ELSO_0EEEEEENS4_6LayoutISC_NS5_IJNSA_ILi0EEESS_SS_EEEEENS5_IJNS4_10UnderscoreESV_SV_EEEEENS4_13SM90_TMA_LOADENS4_14ComposedLayoutINS4_7SwizzleILi2ELi4ELi3EEENS4_18smem_ptr_flag_bitsILi16EEENSR_INS5_IJNSA_ILi8EEESF_EEENS5_IJSF_SB_EEEEEEEvNS4_8identityESY_S18_vS19_EENS_8epilogue10collective18CollectiveEpilogueINS1B_23Sm100TmaWarpSpecializedILi3ELi2ELi16ELb1ELb0EEEJSG_NS5_IJNSR_ISE_SB_EENSR_ISF_SB_EEEEESH_SI_SH_SI_NS1B_6fusion15FusionCallbacksIS1F_NS1J_17LinearCombinationISH_fSH_fLNS_15FloatRoundStyleE2EEESG_S1I_JEEENS4_5SM1004TMEM4LOAD26SM100_TMEM_LOAD_16dp256b4xESY_S18_NS4_17SM75_U32x4_LDSM_NENS4_14SM90_TMA_STOREES18_NS4_17SM90_U32x4_STSM_NENS4_39AutoVectorizingCopyWithAssumedAlignmentILi128EEEEEEvvEEEEvNT_6ParamsE:
	.zero		2944


//--------------------- SYMBOLS --------------------------

	.type		.nv.reservedSmem.offset0,@object
	.size		.nv.reservedSmem.offset0,0x4
	.type		.nv.reservedSmem.cap,@object
	.size		.nv.reservedSmem.cap,0x4
	.type		__assertfail,@function
